	.target	sm_100a

	.elftype	@"ET_EXEC"


//--------------------- .note.nv.tkinfo           --------------------------
	.section	.note.nv.tkinfo,"",@"SHT_NOTE"
	.sectionflags	@"SHF_NOTE_NV_TKINFO"
	.tkinfo
        /*0018*/ 	.word	0x00000002
        /*0030*/ 	.string	""
        /*0030*/ 	.string	"ptxas"
        /*0030*/ 	.string	"Cuda compilation tools, release 13.0, V13.0.88"
        /*0030*/ 	.string	"Build cuda_13.0.r13.0/compiler.36424714_0"
        /*0030*/ 	.string	"-arch sm_100a -m 64 "



//--------------------- .note.nv.cuinfo           --------------------------
	.section	.note.nv.cuinfo,"",@"SHT_NOTE"
	.sectionflags	@"SHF_NOTE_NV_CUINFO"
        /*0018*/ 	.short	0x0002
        /*001a*/ 	.short	0x0064
        /*001c*/ 	.short	0x0082
	.zero		2


//--------------------- .nv.info                  --------------------------
	.section	.nv.info,"",@"SHT_CUDA_INFO"
	.align	4


	//----- nvinfo : EIATTR_REGCOUNT
	.align		4
        /*0000*/ 	.byte	0x04, 0x2f
        /*0002*/ 	.short	(.L_12 - .L_11)
	.align		4
.L_11:
        /*0004*/ 	.word	index@(_Z6kernelPffPKfS1_fS1_)
        /*0008*/ 	.word	0x00000028


	//----- nvinfo : EIATTR_FRAME_SIZE
	.align		4
.L_12:
        /*000c*/ 	.byte	0x04, 0x11
        /*000e*/ 	.short	(.L_14 - .L_13)
	.align		4
.L_13:
        /*0010*/ 	.word	index@(_Z6kernelPffPKfS1_fS1_)
        /*0014*/ 	.word	0x00000000


	//----- nvinfo : EIATTR_MIN_STACK_SIZE
	.align		4
.L_14:
        /*0018*/ 	.byte	0x04, 0x12
        /*001a*/ 	.short	(.L_16 - .L_15)
	.align		4
.L_15:
        /*001c*/ 	.word	index@(_Z6kernelPffPKfS1_fS1_)
        /*0020*/ 	.word	0x00000000
.L_16:


//--------------------- .nv.compat                --------------------------
	.section	.nv.compat,"",@"SHT_CUDA_COMPAT_INFO"
	.align	4
        /*0000*/ 	.byte	0x02, 0x09, 0x01, 0x00, 0x02, 0x02, 0x01, 0x00, 0x02, 0x05, 0x05, 0x00, 0x03, 0x07, 0x01, 0x01
        /*0010*/ 	.byte	0x02, 0x03, 0x00, 0x00, 0x02, 0x06, 0x01, 0x00, 0x04, 0x0b, 0x08, 0x00, 0x09, 0x00, 0x00, 0x00
        /*0020*/ 	.byte	0x00, 0x00, 0x00, 0x00


//--------------------- .nv.info._Z6kernelPffPKfS1_fS1_ --------------------------
	.section	.nv.info._Z6kernelPffPKfS1_fS1_,"",@"SHT_CUDA_INFO"
	.sectionflags	@""
	.align	4


	//----- nvinfo : EIATTR_CUDA_API_VERSION
	.align		4
        /*0000*/ 	.byte	0x04, 0x37
        /*0002*/ 	.short	(.L_18 - .L_17)
.L_17:
        /*0004*/ 	.word	0x00000082


	//----- nvinfo : EIATTR_KPARAM_INFO
	.align		4
.L_18:
        /*0008*/ 	.byte	0x04, 0x17
        /*000a*/ 	.short	(.L_20 - .L_19)
.L_19:
        /*000c*/ 	.word	0x00000000
        /*0010*/ 	.short	0x0005
        /*0012*/ 	.short	0x0028
        /*0014*/ 	.byte	0x00, 0xf5, 0x21, 0x00


	//----- nvinfo : EIATTR_KPARAM_INFO
	.align		4
.L_20:
        /*0018*/ 	.byte	0x04, 0x17
        /*001a*/ 	.short	(.L_22 - .L_21)
.L_21:
        /*001c*/ 	.word	0x00000000
        /*0020*/ 	.short	0x0004
        /*0022*/ 	.short	0x0020
        /*0024*/ 	.byte	0x00, 0xf0, 0x11, 0x00


	//----- nvinfo : EIATTR_KPARAM_INFO
	.align		4
.L_22:
        /*0028*/ 	.byte	0x04, 0x17
        /*002a*/ 	.short	(.L_24 - .L_23)
.L_23:
        /*002c*/ 	.word	0x00000000
        /*0030*/ 	.short	0x0003
        /*0032*/ 	.short	0x0018
        /*0034*/ 	.byte	0x00, 0xf5, 0x21, 0x00


	//----- nvinfo : EIATTR_KPARAM_INFO
	.align		4
.L_24:
        /*0038*/ 	.byte	0x04, 0x17
        /*003a*/ 	.short	(.L_26 - .L_25)
.L_25:
        /*003c*/ 	.word	0x00000000
        /*0040*/ 	.short	0x0002
        /*0042*/ 	.short	0x0010
        /*0044*/ 	.byte	0x00, 0xf5, 0x21, 0x00


	//----- nvinfo : EIATTR_KPARAM_INFO
	.align		4
.L_26:
        /*0048*/ 	.byte	0x04, 0x17
        /*004a*/ 	.short	(.L_28 - .L_27)
.L_27:
        /*004c*/ 	.word	0x00000000
        /*0050*/ 	.short	0x0001
        /*0052*/ 	.short	0x0008
        /*0054*/ 	.byte	0x00, 0xf0, 0x11, 0x00


	//----- nvinfo : EIATTR_KPARAM_INFO
	.align		4
.L_28:
        /*0058*/ 	.byte	0x04, 0x17
        /*005a*/ 	.short	(.L_30 - .L_29)
.L_29:
        /*005c*/ 	.word	0x00000000
        /*0060*/ 	.short	0x0000
        /*0062*/ 	.short	0x0000
        /*0064*/ 	.byte	0x00, 0xf5, 0x21, 0x00


	//----- nvinfo : EIATTR_SPARSE_MMA_MASK
	.align		4
.L_30:
        /*0068*/ 	.byte	0x03, 0x50
        /*006a*/ 	.short	0x0000


	//----- nvinfo : EIATTR_MAXREG_COUNT
	.align		4
        /*006c*/ 	.byte	0x03, 0x1b
        /*006e*/ 	.short	0x00ff


	//----- nvinfo : EIATTR_NUM_BARRIERS
	.align		4
        /*0070*/ 	.byte	0x02, 0x4c
        /*0072*/ 	.byte	0x01
	.zero		1


	//----- nvinfo : EIATTR_MERCURY_ISA_VERSION
	.align		4
        /*0074*/ 	.byte	0x03, 0x5f
        /*0076*/ 	.short	0x0101


	//----- nvinfo : EIATTR_VRC_CTA_INIT_COUNT
	.align		4
        /*0078*/ 	.byte	0x02, 0x4a
	.zero		1
	.zero		1


	//----- nvinfo : EIATTR_EXIT_INSTR_OFFSETS
	.align		4
        /*007c*/ 	.byte	0x04, 0x1c
        /*007e*/ 	.short	(.L_32 - .L_31)


	//   ....[0]....
.L_31:
        /*0080*/ 	.word	0x00002fa0


	//   ....[1]....
        /*0084*/ 	.word	0x000030d0


	//----- nvinfo : EIATTR_CRS_STACK_SIZE
	.align		4
.L_32:
        /*0088*/ 	.byte	0x04, 0x1e
        /*008a*/ 	.short	(.L_34 - .L_33)
.L_33:
        /*008c*/ 	.word	0x00000000


	//----- nvinfo : EIATTR_CBANK_PARAM_SIZE
	.align		4
.L_34:
        /*0090*/ 	.byte	0x03, 0x19
        /*0092*/ 	.short	0x0030


	//----- nvinfo : EIATTR_PARAM_CBANK
	.align		4
        /*0094*/ 	.byte	0x04, 0x0a
        /*0096*/ 	.short	(.L_36 - .L_35)
	.align		4
.L_35:
        /*0098*/ 	.word	index@(.nv.constant0._Z6kernelPffPKfS1_fS1_)
        /*009c*/ 	.short	0x0380
        /*009e*/ 	.short	0x0030


	//----- nvinfo : EIATTR_SW_WAR
	.align		4
.L_36:
        /*00a0*/ 	.byte	0x04, 0x36
        /*00a2*/ 	.short	(.L_38 - .L_37)
.L_37:
        /*00a4*/ 	.word	0x00000008
.L_38:


//--------------------- .nv.callgraph             --------------------------
	.section	.nv.callgraph,"",@"SHT_CUDA_CALLGRAPH"
	.align	4
	.sectionentsize	8
	.align		4
        /*0000*/ 	.word	0x00000000
	.align		4
        /*0004*/ 	.word	0xffffffff
	.align		4
        /*0008*/ 	.word	0x00000000
	.align		4
        /*000c*/ 	.word	0xfffffffe
	.align		4
        /*0010*/ 	.word	0x00000000
	.align		4
        /*0014*/ 	.word	0xfffffffd
	.align		4
        /*0018*/ 	.word	0x00000000
	.align		4
        /*001c*/ 	.word	0xfffffffc


//--------------------- .nv.constant4             --------------------------
	.section	.nv.constant4,"a",@progbits
	.align	8
	.align		8
.nv.constant4:
        /*0000*/ 	.dword	_ZN34_INTERNAL_5bb79daf_4_k_cu_0405850d4cuda3std3__45__cpo5beginE
	.align		8
        /*0008*/ 	.dword	_ZN34_INTERNAL_5bb79daf_4_k_cu_0405850d4cuda3std3__45__cpo3endE
	.align		8
        /*0010*/ 	.dword	_ZN34_INTERNAL_5bb79daf_4_k_cu_0405850d4cuda3std3__45__cpo6cbeginE
	.align		8
        /*0018*/ 	.dword	_ZN34_INTERNAL_5bb79daf_4_k_cu_0405850d4cuda3std3__45__cpo4cendE
	.align		8
        /*0020*/ 	.dword	_ZN34_INTERNAL_5bb79daf_4_k_cu_0405850d4cuda3std3__436_GLOBAL__N__5bb79daf_4_k_cu_0405850d6ignoreE
	.align		8
        /*0028*/ 	.dword	_ZN34_INTERNAL_5bb79daf_4_k_cu_0405850d4cuda3std3__419piecewise_constructE
	.align		8
        /*0030*/ 	.dword	_ZN34_INTERNAL_5bb79daf_4_k_cu_0405850d4cuda3std3__48in_placeE
	.align		8
        /*0038*/ 	.dword	_ZN34_INTERNAL_5bb79daf_4_k_cu_0405850d4cuda3std6ranges3__45__cpo4swapE
	.align		8
        /*0040*/ 	.dword	_ZN34_INTERNAL_5bb79daf_4_k_cu_0405850d4cuda3std6ranges3__45__cpo9iter_moveE
	.align		8
        /*0048*/ 	.dword	_ZN34_INTERNAL_5bb79daf_4_k_cu_0405850d4cute7productE
	.align		8
        /*0050*/ 	.dword	_ZN34_INTERNAL_5bb79daf_4_k_cu_0405850d4cute1_E


//--------------------- .text._Z6kernelPffPKfS1_fS1_ --------------------------
	.section	.text._Z6kernelPffPKfS1_fS1_,"ax",@progbits
	.align	128
        .global         _Z6kernelPffPKfS1_fS1_
        .type           _Z6kernelPffPKfS1_fS1_,@function
        .size           _Z6kernelPffPKfS1_fS1_,(.L_x_9 - _Z6kernelPffPKfS1_fS1_)
        .other          _Z6kernelPffPKfS1_fS1_,@"STO_CUDA_ENTRY STV_DEFAULT"
_Z6kernelPffPKfS1_fS1_:
.text._Z6kernelPffPKfS1_fS1_:
[----:B------:R-:W-:Y:S01]  /*0000*/  LDC R1, c[0x0][0x37c] ;  /* 0x0000df00ff017b82 */ /* 0x000fe20000000800 */
[----:B------:R-:W0:Y:S01]  /*0010*/  S2R R0, SR_TID.X ;  /* 0x0000000000007919 */ /* 0x000e220000002100 */
[----:B------:R-:W1:Y:S01]  /*0020*/  LDCU.64 UR10, c[0x0][0x358] ;  /* 0x00006b00ff0a77ac */ /* 0x000e620008000a00 */
[----:B------:R-:W-:Y:S01]  /*0030*/  BSSY.RECONVERGENT B0, `(.L_x_0) ;  /* 0x0000073000007945 */ /* 0x000fe20003800200 */
[----:B0-----:R-:W-:-:S13]  /*0040*/  ISETP.NE.AND P0, PT, R0, RZ, PT ;  /* 0x000000ff0000720c */ /* 0x001fda0003f05270 */
[----:B-1----:R-:W-:Y:S05]  /*0050*/  @P0 BRA `(.L_x_1) ;  /* 0x0000000400c00947 */ /* 0x002fea0003800000 */
[----:B------:R-:W0:Y:S01]  /*0060*/  S2R R4, SR_CgaCtaId ;  /* 0x0000000000047919 */ /* 0x000e220000008800 */
[----:B------:R-:W1:Y:S01]  /*0070*/  LDCU.64 UR4, c[0x0][0x390] ;  /* 0x00007200ff0477ac */ /* 0x000e620008000a00 */
[----:B------:R-:W-:Y:S01]  /*0080*/  MOV R5, 0x400 ;  /* 0x0000040000057802 */ /* 0x000fe20000000f00 */
[----:B-1----:R-:W-:-:S04]  /*0090*/  UIADD3 UR4, UP0, UPT, UR4, 0x20, URZ ;  /* 0x0000002004047890 */ /* 0x002fc8000ff1e0ff */
[----:B------:R-:W-:-:S06]  /*00a0*/  UIADD3.X UR5, UPT, UPT, URZ, UR5, URZ, UP0, !UPT ;  /* 0x00000005ff057290 */ /* 0x000fcc00087fe4ff */
[----:B------:R-:W-:Y:S02]  /*00b0*/  MOV R3, UR5 ;  /* 0x0000000500037c02 */ /* 0x000fe40008000f00 */
[----:B0-----:R-:W-:-:S04]  /*00c0*/  LEA R2, R4, R5, 0x18 ;  /* 0x0000000504027211 */ /* 0x001fc800078ec0ff */
[----:B------:R-:W-:Y:S02]  /*00d0*/  IADD3 R6, PT, PT, R2, 0x20, RZ ;  /* 0x0000002002067810 */ /* 0x000fe40007ffe0ff */
[----:B------:R-:W-:Y:S01]  /*00e0*/  MOV R2, UR4 ;  /* 0x0000000400027c02 */ /* 0x000fe20008000f00 */
[----:B------:R-:W-:-:S06]  /*00f0*/  UMOV UR4, URZ ;  /* 0x000000ff00047c82 */ /* 0x000fcc0008000000 */
.L_x_2:
[----:B------:R-:W2:Y:S04]  /*0100*/  LDG.E R7, desc[UR10][R2.64+-0x20] ;  /* 0xffffe00a02077981 */ /* 0x000ea8000c1e1900 */
[----:B------:R-:W3:Y:S04]  /*0110*/  LDG.E R9, desc[UR10][R2.64+-0x1c] ;  /* 0xffffe40a02097981 */ /* 0x000ee8000c1e1900 */
[----:B------:R-:W4:Y:S04]  /*0120*/  LDG.E R11, desc[UR10][R2.64+-0x18] ;  /* 0xffffe80a020b7981 */ /* 0x000f28000c1e1900 */
[----:B------:R-:W5:Y:S04]  /*0130*/  LDG.E R13, desc[UR10][R2.64+-0x14] ;  /* 0xffffec0a020d7981 */ /* 0x000f68000c1e1900 */
        /* <DEDUP_REMOVED lines=12> */
[----:B------:R0:W5:Y:S01]  /*0200*/  LDG.E R8, desc[UR10][R2.64+0x20] ;  /* 0x0000200a02087981 */ /* 0x000162000c1e1900 */
[----:B------:R-:W-:-:S04]  /*0210*/  UIADD3 UR4, UPT, UPT, UR4, 0x1, URZ ;  /* 0x0000000104047890 */ /* 0x000fc8000fffe0ff */
[----:B------:R-:W-:Y:S01]  /*0220*/  UISETP.NE.AND UP0, UPT, UR4, 0xe, UPT ;  /* 0x0000000e0400788c */ /* 0x000fe2000bf05270 */
[----:B0-----:R-:W-:-:S04]  /*0230*/  IADD3 R2, P0, PT, R2, 0x44, RZ ;  /* 0x0000004402027810 */ /* 0x001fc80007f1e0ff */
[----:B------:R-:W-:Y:S01]  /*0240*/  IADD3.X R3, PT, PT, RZ, R3, RZ, P0, !PT ;  /* 0x00000003ff037210 */ /* 0x000fe200007fe4ff */
[----:B--2---:R-:W-:Y:S04]  /*0250*/  STS [R6+-0x20], R7 ;  /* 0xffffe00706007388 */ /* 0x004fe80000000800 */
[----:B---3--:R-:W-:Y:S04]  /*0260*/  STS [R6+-0x1c], R9 ;  /* 0xffffe40906007388 */ /* 0x008fe80000000800 */
[----:B----4-:R-:W-:Y:S04]  /*0270*/  STS [R6+-0x18], R11 ;  /* 0xffffe80b06007388 */ /* 0x010fe80000000800 */
[----:B-----5:R-:W-:Y:S04]  /*0280*/  STS [R6+-0x14], R13 ;  /* 0xffffec0d06007388 */ /* 0x020fe80000000800 */
[----:B------:R-:W-:Y:S04]  /*0290*/  STS [R6+-0x10], R15 ;  /* 0xfffff00f06007388 */ /* 0x000fe80000000800 */
[----:B------:R-:W-:Y:S04]  /*02a0*/  STS [R6+-0xc], R17 ;  /* 0xfffff41106007388 */ /* 0x000fe80000000800 */
[----:B------:R-:W-:Y:S04]  /*02b0*/  STS [R6+-0x8], R19 ;  /* 0xfffff81306007388 */ /* 0x000fe80000000800 */
[----:B------:R-:W-:Y:S04]  /*02c0*/  STS [R6+-0x4], R21 ;  /* 0xfffffc1506007388 */ /* 0x000fe80000000800 */
[----:B------:R-:W-:Y:S04]  /*02d0*/  STS [R6], R23 ;  /* 0x0000001706007388 */ /* 0x000fe80000000800 */
[----:B------:R-:W-:Y:S04]  /*02e0*/  STS [R6+0x4], R25 ;  /* 0x0000041906007388 */ /* 0x000fe80000000800 */
[----:B------:R-:W-:Y:S04]  /*02f0*/  STS [R6+0x8], R27 ;  /* 0x0000081b06007388 */ /* 0x000fe80000000800 */
[----:B------:R-:W-:Y:S04]  /*0300*/  STS [R6+0xc], R29 ;  /* 0x00000c1d06007388 */ /* 0x000fe80000000800 */
[----:B------:R-:W-:Y:S04]  /*0310*/  STS [R6+0x10], R31 ;  /* 0x0000101f06007388 */ /* 0x000fe80000000800 */
[----:B------:R-:W-:Y:S04]  /*0320*/  STS [R6+0x14], R33 ;  /* 0x0000142106007388 */ /* 0x000fe80000000800 */
[----:B------:R-:W-:Y:S04]  /*0330*/  STS [R6+0x18], R35 ;  /* 0x0000182306007388 */ /* 0x000fe80000000800 */
[----:B------:R-:W-:Y:S04]  /*0340*/  STS [R6+0x1c], R37 ;  /* 0x00001c2506007388 */ /* 0x000fe80000000800 */
[----:B------:R0:W-:Y:S02]  /*0350*/  STS [R6+0x20], R8 ;  /* 0x0000200806007388 */ /* 0x0001e40000000800 */
[----:B0-----:R-:W-:Y:S01]  /*0360*/  IADD3 R6, PT, PT, R6, 0x44, RZ ;  /* 0x0000004406067810 */ /* 0x001fe20007ffe0ff */
[----:B------:R-:W-:Y:S06]  /*0370*/  BRA.U UP0, `(.L_x_2) ;  /* 0xfffffffd00607547 */ /* 0x000fec000b83ffff */
[----:B------:R-:W-:Y:S01]  /*0380*/  IADD3 R3, PT, PT, R5, 0x3b8, RZ ;  /* 0x000003b805037810 */ /* 0x000fe20007ffe0ff */
[----:B------:R-:W-:-:S03]  /*0390*/  HFMA2 R7, -RZ, RZ, 0, 0 ;  /* 0x00000000ff077431 */ /* 0x000fc600000001ff */
[----:B------:R-:W-:-:S07]  /*03a0*/  LEA R6, R4, R3, 0x18 ;  /* 0x0000000304067211 */ /* 0x000fce00078ec0ff */
.L_x_3:
[----:B0-----:R-:W0:Y:S01]  /*03b0*/  LDC.64 R2, c[0x0][0x398] ;  /* 0x0000e600ff027b82 */ /* 0x001e220000000a00 */
[----:B------:R-:W-:-:S05]  /*03c0*/  LEA R9, R7, R7, 0x4 ;  /* 0x0000000707097211 */ /* 0x000fca00078e20ff */
[----:B0-----:R-:W-:-:S05]  /*03d0*/  IMAD.WIDE.U32 R2, R9, 0x4, R2 ;  /* 0x0000000409027825 */ /* 0x001fca00078e0002 */
        /* <DEDUP_REMOVED lines=16> */
[----:B------:R-:W5:Y:S01]  /*04e0*/  LDG.E R12, desc[UR10][R2.64+0x40] ;  /* 0x0000400a020c7981 */ /* 0x000f62000c1e1900 */
[C---:B------:R-:W-:Y:S01]  /*04f0*/  IMAD R8, R7.reuse, 0x44, R6 ;  /* 0x0000004407087824 */ /* 0x040fe200078e0206 */
[----:B------:R-:W-:-:S04]  /*0500*/  IADD3 R7, PT, PT, R7, 0x1, RZ ;  /* 0x0000000107077810 */ /* 0x000fc80007ffe0ff */
[----:B------:R-:W-:Y:S01]  /*0510*/  ISETP.NE.AND P0, PT, R7, 0x1b, PT ;  /* 0x0000001b0700780c */ /* 0x000fe20003f05270 */
[----:B--2---:R0:W-:Y:S04]  /*0520*/  STS [R8], R9 ;  /* 0x0000000908007388 */ /* 0x0041e80000000800 */
[----:B---3--:R0:W-:Y:S04]  /*0530*/  STS [R8+0x4], R11 ;  /* 0x0000040b08007388 */ /* 0x0081e80000000800 */
[----:B----4-:R0:W-:Y:S04]  /*0540*/  STS [R8+0x8], R13 ;  /* 0x0000080d08007388 */ /* 0x0101e80000000800 */
[----:B-----5:R0:W-:Y:S04]  /*0550*/  STS [R8+0xc], R15 ;  /* 0x00000c0f08007388 */ /* 0x0201e80000000800 */
[----:B------:R0:W-:Y:S04]  /*0560*/  STS [R8+0x10], R17 ;  /* 0x0000101108007388 */ /* 0x0001e80000000800 */
        /* <DEDUP_REMOVED lines=11> */
[----:B------:R0:W-:Y:S01]  /*0620*/  STS [R8+0x40], R12 ;  /* 0x0000400c08007388 */ /* 0x0001e20000000800 */
[----:B------:R-:W-:Y:S05]  /*0630*/  @P0 BRA `(.L_x_3) ;  /* 0xfffffffc005c0947 */ /* 0x000fea000383ffff */
[----:B------:R-:W-:Y:S02]  /*0640*/  IADD3 R5, PT, PT, R5, 0xae4, RZ ;  /* 0x00000ae405057810 */ /* 0x000fe40007ffe0ff */
[----:B------:R-:W-:Y:S02]  /*0650*/  MOV R7, RZ ;  /* 0x000000ff00077202 */ /* 0x000fe40000000f00 */
[----:B------:R-:W-:-:S07]  /*0660*/  LEA R6, R4, R5, 0x18 ;  /* 0x0000000504067211 */ /* 0x000fce00078ec0ff */
.L_x_5:
[----:B------:R-:W1:Y:S01]  /*0670*/  LDC.64 R4, c[0x0][0x3a8] ;  /* 0x0000ea00ff047b82 */ /* 0x000e620000000a00 */
[----:B0-----:R-:W-:Y:S01]  /*0680*/  MOV R11, R7 ;  /* 0x00000007000b7202 */ /* 0x001fe20000000f00 */
[C---:B------:R-:W-:Y:S01]  /*0690*/  IMAD R13, R7.reuse, 0x6c, R6 ;  /* 0x0000006c070d7824 */ /* 0x040fe200078e0206 */
[----:B------:R-:W-:Y:S01]  /*06a0*/  IADD3 R7, PT, PT, R7, 0x1, RZ ;  /* 0x0000000107077810 */ /* 0x000fe20007ffe0ff */
[----:B------:R-:W-:-:S03]  /*06b0*/  HFMA2 R8, -RZ, RZ, 0, 0 ;  /* 0x00000000ff087431 */ /* 0x000fc600000001ff */
[----:B------:R-:W-:-:S13]  /*06c0*/  ISETP.NE.AND P1, PT, R7, 0xe, PT ;  /* 0x0000000e0700780c */ /* 0x000fda0003f25270 */
.L_x_4:
[----:B------:R-:W-:-:S04]  /*06d0*/  IMAD R3, R11, 0x1b, R8 ;  /* 0x0000001b0b037824 */ /* 0x000fc800078e0208 */
[----:B01----:R-:W-:-:S06]  /*06e0*/  IMAD.WIDE.U32 R2, R3, 0x4, R4 ;  /* 0x0000000403027825 */ /* 0x003fcc00078e0004 */
[----:B------:R-:W2:Y:S01]  /*06f0*/  LDG.E R2, desc[UR10][R2.64] ;  /* 0x0000000a02027981 */ /* 0x000ea2000c1e1900 */
[C---:B------:R-:W-:Y:S02]  /*0700*/  LEA R9, R8.reuse, R13, 0x2 ;  /* 0x0000000d08097211 */ /* 0x040fe400078e10ff */
[----:B------:R-:W-:-:S04]  /*0710*/  IADD3 R8, PT, PT, R8, 0x1, RZ ;  /* 0x0000000108087810 */ /* 0x000fc80007ffe0ff */
[----:B------:R-:W-:Y:S01]  /*0720*/  ISETP.NE.AND P0, PT, R8, 0x1b, PT ;  /* 0x0000001b0800780c */ /* 0x000fe20003f05270 */
[----:B--2---:R0:W-:-:S12]  /*0730*/  STS [R9], R2 ;  /* 0x0000000209007388 */ /* 0x0041d80000000800 */
[----:B------:R-:W-:Y:S05]  /*0740*/  @P0 BRA `(.L_x_4) ;  /* 0xfffffffc00e00947 */ /* 0x000fea000383ffff */
[----:B------:R-:W-:Y:S05]  /*0750*/  @P1 BRA `(.L_x_5) ;  /* 0xfffffffc00c41947 */ /* 0x000fea000383ffff */
.L_x_1:
[----:B------:R-:W-:Y:S05]  /*0760*/  BSYNC.RECONVERGENT B0 ;  /* 0x0000000000007941 */ /* 0x000fea0003800200 */
.L_x_0:
[----:B------:R-:W1:Y:S01]  /*0770*/  S2R R6, SR_CgaCtaId ;  /* 0x0000000000067919 */ /* 0x000e620000008800 */
[----:B0-----:R-:W-:Y:S01]  /*0780*/  SHF.R.U32.HI R2, RZ, 0x3, R0 ;  /* 0x00000003ff027819 */ /* 0x001fe20000011600 */
[----:B------:R-:W-:Y:S01]  /*0790*/  HFMA2 R9, -RZ, RZ, 0, 0 ;  /* 0x00000000ff097431 */ /* 0x000fe200000001ff */
[----:B------:R-:W-:Y:S01]  /*07a0*/  SHF.L.U32 R4, R0, 0x1, RZ ;  /* 0x0000000100047819 */ /* 0x000fe200000006ff */
[----:B------:R-:W-:Y:S01]  /*07b0*/  BAR.SYNC.DEFER_BLOCKING 0x0 ;  /* 0x0000000000007b1d */ /* 0x000fe20000010000 */
[----:B------:R-:W-:Y:S01]  /*07c0*/  LOP3.LUT R3, R2, 0x7e, RZ, 0xc0, !PT ;  /* 0x0000007e02037812 */ /* 0x000fe200078ec0ff */
[----:B------:R-:W-:Y:S01]  /*07d0*/  HFMA2 R33, -RZ, RZ, 0, 0 ;  /* 0x00000000ff217431 */ /* 0x000fe200000001ff */
[----:B------:R-:W-:Y:S01]  /*07e0*/  MOV R5, 0x400 ;  /* 0x0000040000057802 */ /* 0x000fe20000000f00 */
[----:B------:R-:W-:Y:S01]  /*07f0*/  HFMA2 R30, -RZ, RZ, 0, 0 ;  /* 0x00000000ff1e7431 */ /* 0x000fe200000001ff */
[----:B------:R-:W-:Y:S02]  /*0800*/  LOP3.LUT R4, R4, 0x1c, RZ, 0xc0, !PT ;  /* 0x0000001c04047812 */ /* 0x000fe400078ec0ff */
[----:B------:R-:W-:-:S02]  /*0810*/  CS2R R22, SRZ ;  /* 0x0000000000167805 */ /* 0x000fc4000001ff00 */
[----:B------:R-:W-:Y:S02]  /*0820*/  LOP3.LUT R3, R3, 0x1, R0, 0xf8, !PT ;  /* 0x0000000103037812 */ /* 0x000fe400078ef800 */
[----:B------:R-:W-:Y:S02]  /*0830*/  CS2R R24, SRZ ;  /* 0x0000000000187805 */ /* 0x000fe4000001ff00 */
[----:B------:R-:W-:Y:S02]  /*0840*/  IADD3 R7, PT, PT, R5, 0x3b8, RZ ;  /* 0x000003b805077810 */ /* 0x000fe40007ffe0ff */
[----:B------:R-:W-:Y:S02]  /*0850*/  CS2R R18, SRZ ;  /* 0x0000000000127805 */ /* 0x000fe4000001ff00 */
[----:B------:R-:W-:Y:S02]  /*0860*/  ISETP.GT.U32.AND P2, PT, R4, 0x1a, PT ;  /* 0x0000001a0400780c */ /* 0x000fe40003f44070 */
[----:B------:R-:W-:-:S02]  /*0870*/  CS2R R20, SRZ ;  /* 0x0000000000147805 */ /* 0x000fc4000001ff00 */
[C---:B------:R-:W-:Y:S02]  /*0880*/  ISETP.GT.U32.AND P0, PT, R3.reuse, 0x3, PT ;  /* 0x000000030300780c */ /* 0x040fe40003f04070 */
[----:B------:R-:W-:Y:S02]  /*0890*/  CS2R R10, SRZ ;  /* 0x00000000000a7805 */ /* 0x000fe4000001ff00 */
[----:B------:R-:W-:Y:S01]  /*08a0*/  ISETP.GT.U32.AND P1, PT, R3, 0x2, PT ;  /* 0x000000020300780c */ /* 0x000fe20003f24070 */
[----:B------:R-:W0:Y:S01]  /*08b0*/  S2UR UR8, SR_CgaCtaId ;  /* 0x00000000000879c3 */ /* 0x000e220000008800 */
[C---:B------:R-:W-:Y:S01]  /*08c0*/  ISETP.GT.U32.AND P3, PT, R4.reuse, 0x19, PT ;  /* 0x000000190400780c */ /* 0x040fe20003f64070 */
[----:B------:R-:W-:Y:S01]  /*08d0*/  UMOV UR4, 0x400 ;  /* 0x0000040000047882 */ /* 0x000fe20000000000 */
[C---:B------:R-:W-:Y:S01]  /*08e0*/  ISETP.GT.U32.AND P4, PT, R4.reuse, 0x18, PT ;  /* 0x000000180400780c */ /* 0x040fe20003f84070 */
[----:B------:R-:W-:Y:S01]  /*08f0*/  UIADD3 UR4, UPT, UPT, UR4, 0xae4, URZ ;  /* 0x00000ae404047890 */ /* 0x000fe2000fffe0ff */
[----:B------:R-:W-:Y:S01]  /*0900*/  ISETP.GT.U32.AND P5, PT, R4, 0x17, PT ;  /* 0x000000170400780c */ /* 0x000fe20003fa4070 */
[----:B------:R-:W2:Y:S01]  /*0910*/  LDCU UR5, c[0x0][0x388] ;  /* 0x00007100ff0577ac */ /* 0x000ea20008000800 */
[----:B------:R-:W-:-:S02]  /*0920*/  MOV R26, RZ ;  /* 0x000000ff001a7202 */ /* 0x000fc40000000f00 */
[----:B------:R-:W-:Y:S02]  /*0930*/  MOV R35, RZ ;  /* 0x000000ff00237202 */ /* 0x000fe40000000f00 */
[----:B------:R-:W-:Y:S02]  /*0940*/  MOV R13, RZ ;  /* 0x000000ff000d7202 */ /* 0x000fe40000000f00 */
[C---:B-1----:R-:W-:Y:S02]  /*0950*/  LEA R0, R6.reuse, R5, 0x18 ;  /* 0x0000000506007211 */ /* 0x042fe400078ec0ff */
[----:B------:R-:W-:Y:S02]  /*0960*/  LEA R7, R6, R7, 0x18 ;  /* 0x0000000706077211 */ /* 0x000fe400078ec0ff */
[----:B------:R-:W-:Y:S01]  /*0970*/  MOV R36, RZ ;  /* 0x000000ff00247202 */ /* 0x000fe20000000f00 */
[----:B------:R-:W-:Y:S01]  /*0980*/  IMAD R17, R3, 0x110, R0 ;  /* 0x0000011003117824 */ /* 0x000fe200078e0200 */
[----:B------:R-:W-:Y:S01]  /*0990*/  CS2R R2, SRZ ;  /* 0x0000000000027805 */ /* 0x000fe2000001ff00 */
[----:B------:R-:W-:Y:S01]  /*09a0*/  IMAD R16, R4, 0x44, R7 ;  /* 0x0000004404107824 */ /* 0x000fe200078e0207 */
[----:B------:R-:W-:-:S02]  /*09b0*/  MOV R0, RZ ;  /* 0x000000ff00007202 */ /* 0x000fc40000000f00 */
[----:B------:R-:W-:Y:S02]  /*09c0*/  CS2R R6, SRZ ;  /* 0x0000000000067805 */ /* 0x000fe4000001ff00 */
[----:B------:R-:W-:Y:S01]  /*09d0*/  CS2R R4, SRZ ;  /* 0x0000000000047805 */ /* 0x000fe2000001ff00 */
[----:B------:R-:W-:Y:S01]  /*09e0*/  @!P0 LDS R23, [R17+0x4] ;  /* 0x0000040011178984 */ /* 0x000fe20000000800 */
[----:B0-----:R-:W-:Y:S01]  /*09f0*/  ULEA UR8, UR8, UR4, 0x18 ;  /* 0x0000000408087291 */ /* 0x001fe2000f8ec0ff */
[----:B------:R-:W0:Y:S02]  /*0a00*/  LDCU UR4, c[0x0][0x3a0] ;  /* 0x00007400ff0477ac */ /* 0x000e240008000800 */
[----:B------:R-:W-:Y:S04]  /*0a10*/  @!P0 LDS R2, [R17] ;  /* 0x0000000011028984 */ /* 0x000fe80000000800 */
[----:B------:R-:W1:Y:S04]  /*0a20*/  @!P2 LDS R9, [R16] ;  /* 0x000000001009a984 */ /* 0x000e680000000800 */
[----:B------:R-:W3:Y:S04]  /*0a30*/  @!P0 LDS R0, [R17+0x44] ;  /* 0x0000440011008984 */ /* 0x000ee80000000800 */
[----:B------:R-:W4:Y:S04]  /*0a40*/  @!P1 LDS R6, [R17+0x88] ;  /* 0x0000880011069984 */ /* 0x000f280000000800 */
[----:B------:R-:W5:Y:S04]  /*0a50*/  @!P1 LDS R4, [R17+0xcc] ;  /* 0x0000cc0011049984 */ /* 0x000f680000000800 */
[----:B------:R-:W2:Y:S04]  /*0a60*/  @!P3 LDS R7, [R16+0x44] ;  /* 0x000044001007b984 */ /* 0x000ea80000000800 */
[----:B------:R-:W0:Y:S04]  /*0a70*/  @!P2 LDS R26, [R16+0x4] ;  /* 0x00000400101aa984 */ /* 0x000e280000000800 */
[----:B------:R-:W0:Y:S04]  /*0a80*/  @!P0 LDS R25, [R17+0x48] ;  /* 0x0000480011198984 */ /* 0x000e280000000800 */
[----:B------:R-:W0:Y:S04]  /*0a90*/  @!P1 LDS R35, [R17+0x8c] ;  /* 0x00008c0011239984 */ /* 0x000e280000000800 */
[----:B------:R-:W0:Y:S04]  /*0aa0*/  @!P1 LDS R33, [R17+0xd0] ;  /* 0x0000d00011219984 */ /* 0x000e280000000800 */
[----:B------:R-:W0:Y:S04]  /*0ab0*/  @!P3 LDS R30, [R16+0x48] ;  /* 0x00004800101eb984 */ /* 0x000e280000000800 */
[----:B------:R-:W0:Y:S01]  /*0ac0*/  @!P4 LDS R3, [R16+0x88] ;  /* 0x000088001003c984 */ /* 0x000e220000000800 */
[----:B-1----:R-:W-:-:S03]  /*0ad0*/  FFMA R27, R9, R2, RZ ;  /* 0x00000002091b7223 */ /* 0x002fc600000000ff */
[----:B------:R-:W1:Y:S01]  /*0ae0*/  @!P5 LDS R5, [R16+0xcc] ;  /* 0x0000cc001005d984 */ /* 0x000e620000000800 */
[----:B---3--:R-:W-:-:S03]  /*0af0*/  FFMA R28, R9, R0, RZ ;  /* 0x00000000091c7223 */ /* 0x008fc600000000ff */
[----:B------:R-:W3:Y:S01]  /*0b00*/  @!P4 LDS R24, [R16+0x8c] ;  /* 0x00008c001018c984 */ /* 0x000ee20000000800 */
[----:B----4-:R-:W-:-:S03]  /*0b10*/  FFMA R32, R9, R6, RZ ;  /* 0x0000000609207223 */ /* 0x010fc600000000ff */
[----:B------:R-:W4:Y:S01]  /*0b20*/  @!P5 LDS R22, [R16+0xd0] ;  /* 0x0000d0001016d984 */ /* 0x000f220000000800 */
[----:B-----5:R-:W-:-:S03]  /*0b30*/  FFMA R34, R9, R4, RZ ;  /* 0x0000000409227223 */ /* 0x020fc600000000ff */
[----:B------:R-:W-:Y:S01]  /*0b40*/  @!P0 LDS R20, [R17+0x4c] ;  /* 0x00004c0011148984 */ /* 0x000fe20000000800 */
[----:B--2---:R-:W-:-:S03]  /*0b50*/  FFMA R37, R7, R0, RZ ;  /* 0x0000000007257223 */ /* 0x004fc600000000ff */
[----:B------:R-:W-:Y:S01]  /*0b60*/  @!P1 LDS R21, [R17+0x90] ;  /* 0x0000900011159984 */ /* 0x000fe20000000800 */
[----:B0-----:R-:W-:-:S03]  /*0b70*/  FFMA R9, R26, R23, R27 ;  /* 0x000000171a097223 */ /* 0x001fc6000000001b */
[----:B------:R-:W0:Y:S01]  /*0b80*/  @!P2 LDS R10, [R16+0x8] ;  /* 0x00000800100aa984 */ /* 0x000e220000000800 */
[----:B------:R-:W-:-:S03]  /*0b90*/  FFMA R29, R26, R25, R28 ;  /* 0x000000191a1d7223 */ /* 0x000fc6000000001c */
[----:B------:R-:W2:Y:S01]  /*0ba0*/  @!P3 LDS R11, [R16+0x4c] ;  /* 0x00004c00100bb984 */ /* 0x000ea20000000800 */
[C---:B------:R-:W-:Y:S01]  /*0bb0*/  FFMA R31, R26.reuse, R35, R32 ;  /* 0x000000231a1f7223 */ /* 0x040fe20000000020 */
[C---:B------:R-:W-:Y:S02]  /*0bc0*/  FFMA R32, R7.reuse, R2, RZ ;  /* 0x0000000207207223 */ /* 0x040fe400000000ff */
[----:B------:R-:W5:Y:S01]  /*0bd0*/  @!P4 LDS R13, [R16+0x90] ;  /* 0x00009000100dc984 */ /* 0x000f620000000800 */
[----:B------:R-:W-:Y:S01]  /*0be0*/  FFMA R27, R26, R33, R34 ;  /* 0x000000211a1b7223 */ /* 0x000fe20000000022 */
[C---:B------:R-:W-:Y:S01]  /*0bf0*/  FFMA R26, R7.reuse, R4, RZ ;  /* 0x00000004071a7223 */ /* 0x040fe200000000ff */
[-C--:B------:R-:W-:Y:S01]  /*0c00*/  FFMA R34, R7, R6.reuse, RZ ;  /* 0x0000000607227223 */ /* 0x080fe200000000ff */
[----:B------:R-:W5:Y:S01]  /*0c10*/  @!P5 LDS R18, [R16+0xd4] ;  /* 0x0000d4001012d984 */ /* 0x000f620000000800 */
[C---:B------:R-:W-:Y:S01]  /*0c20*/  FFMA R28, R30.reuse, R25, R37 ;  /* 0x000000191e1c7223 */ /* 0x040fe20000000025 */
[C---:B------:R-:W-:Y:S01]  /*0c30*/  FFMA R32, R30.reuse, R23, R32 ;  /* 0x000000171e207223 */ /* 0x040fe20000000020 */
[C---:B------:R-:W-:Y:S01]  /*0c40*/  FFMA R26, R30.reuse, R33, R26 ;  /* 0x000000211e1a7223 */ /* 0x040fe2000000001a */
[----:B------:R-:W5:Y:S01]  /*0c50*/  @!P0 LDS R19, [R17+0x8] ;  /* 0x0000080011138984 */ /* 0x000f620000000800 */
[C---:B------:R-:W-:Y:S01]  /*0c60*/  FFMA R7, R3.reuse, R6, RZ ;  /* 0x0000000603077223 */ /* 0x040fe200000000ff */
[-C--:B------:R-:W-:Y:S01]  /*0c70*/  FFMA R30, R30, R35.reuse, R34 ;  /* 0x000000231e1e7223 */ /* 0x080fe20000000022 */
[----:B------:R-:W-:Y:S01]  /*0c80*/  FFMA R34, R3, R0, RZ ;  /* 0x0000000003227223 */ /* 0x000fe200000000ff */
[----:B-1----:R-:W-:Y:S01]  /*0c90*/  FFMA R37, R5, R6, RZ ;  /* 0x0000000605257223 */ /* 0x002fe200000000ff */
[----:B------:R-:W-:Y:S01]  /*0ca0*/  @!P0 LDS R36, [R17+0x80] ;  /* 0x0000800011248984 */ /* 0x000fe20000000800 */
[----:B---3--:R-:W-:-:S02]  /*0cb0*/  FFMA R6, R24, R35, R7 ;  /* 0x0000002318067223 */ /* 0x008fc40000000007 */
[----:B----4-:R-:W-:Y:S01]  /*0cc0*/  FFMA R7, R22, R35, R37 ;  /* 0x0000002316077223 */ /* 0x010fe20000000025 */
[-C--:B------:R-:W-:Y:S01]  /*0cd0*/  FFMA R35, R3, R4.reuse, RZ ;  /* 0x0000000403237223 */ /* 0x080fe200000000ff */
[----:B------:R-:W-:-:S03]  /*0ce0*/  FFMA R37, R5, R4, RZ ;  /* 0x0000000405257223 */ /* 0x000fc600000000ff */
[-C--:B------:R-:W-:Y:S01]  /*0cf0*/  FFMA R4, R24, R33.reuse, R35 ;  /* 0x0000002118047223 */ /* 0x080fe20000000023 */
[----:B------:R-:W-:Y:S01]  /*0d00*/  FFMA R35, R3, R2, RZ ;  /* 0x0000000203237223 */ /* 0x000fe200000000ff */
[C---:B------:R-:W-:Y:S01]  /*0d10*/  FFMA R3, R5.reuse, R0, RZ ;  /* 0x0000000005037223 */ /* 0x040fe200000000ff */
[----:B------:R-:W-:Y:S01]  /*0d20*/  FFMA R2, R5, R2, RZ ;  /* 0x0000000205027223 */ /* 0x000fe200000000ff */
[----:B------:R-:W-:Y:S01]  /*0d30*/  FFMA R33, R22, R33, R37 ;  /* 0x0000002116217223 */ /* 0x000fe20000000025 */
[C---:B------:R-:W-:Y:S01]  /*0d40*/  FFMA R0, R24.reuse, R23, R35 ;  /* 0x0000001718007223 */ /* 0x040fe20000000023 */
[-C--:B------:R-:W-:Y:S01]  /*0d50*/  FFMA R24, R24, R25.reuse, R34 ;  /* 0x0000001918187223 */ /* 0x080fe20000000022 */
[----:B------:R-:W-:Y:S02]  /*0d60*/  HFMA2 R34, -RZ, RZ, 0, 0 ;  /* 0x00000000ff227431 */ /* 0x000fe400000001ff */
[C---:B------:R-:W-:Y:S01]  /*0d70*/  FFMA R25, R22.reuse, R25, R3 ;  /* 0x0000001916197223 */ /* 0x040fe20000000003 */
[----:B------:R-:W-:Y:S01]  /*0d80*/  FFMA R23, R22, R23, R2 ;  /* 0x0000001716177223 */ /* 0x000fe20000000002 */
[----:B------:R-:W-:-:S02]  /*0d90*/  HFMA2 R22, -RZ, RZ, 0, 0 ;  /* 0x00000000ff167431 */ /* 0x000fc400000001ff */
[CC--:B0-----:R-:W-:Y:S01]  /*0da0*/  FFMA R31, R10.reuse, R21.reuse, R31 ;  /* 0x000000150a1f7223 */ /* 0x0c1fe2000000001f */
[CC--:B--2---:R-:W-:Y:S01]  /*0db0*/  FFMA R30, R11.reuse, R21.reuse, R30 ;  /* 0x000000150b1e7223 */ /* 0x0c4fe2000000001e */
[-C--:B------:R-:W-:Y:S01]  /*0dc0*/  FFMA R29, R10, R20.reuse, R29 ;  /* 0x000000140a1d7223 */ /* 0x080fe2000000001d */
[-C--:B------:R-:W-:Y:S01]  /*0dd0*/  FFMA R28, R11, R20.reuse, R28 ;  /* 0x000000140b1c7223 */ /* 0x080fe2000000001c */
[CC--:B-----5:R-:W-:Y:S01]  /*0de0*/  FFMA R6, R13.reuse, R21.reuse, R6 ;  /* 0x000000150d067223 */ /* 0x0e0fe20000000006 */
[-C--:B------:R-:W-:Y:S01]  /*0df0*/  FFMA R24, R13, R20.reuse, R24 ;  /* 0x000000140d187223 */ /* 0x080fe20000000018 */
[----:B------:R-:W-:Y:S02]  /*0e00*/  MOV R5, RZ ;  /* 0x000000ff00057202 */ /* 0x000fe40000000f00 */
[----:B------:R-:W-:Y:S01]  /*0e10*/  CS2R R2, SRZ ;  /* 0x0000000000027805 */ /* 0x000fe2000001ff00 */
[C---:B------:R-:W-:Y:S01]  /*0e20*/  FFMA R7, R18.reuse, R21, R7 ;  /* 0x0000001512077223 */ /* 0x040fe20000000007 */
[----:B------:R-:W-:Y:S01]  /*0e30*/  FFMA R25, R18, R20, R25 ;  /* 0x0000001412197223 */ /* 0x000fe20000000019 */
[----:B------:R-:W-:Y:S01]  /*0e40*/  CS2R R20, SRZ ;  /* 0x0000000000147805 */ /* 0x000fe2000001ff00 */
[----:B------:R-:W0:Y:S01]  /*0e50*/  @!P1 LDS R34, [R17+0xd4] ;  /* 0x0000d40011229984 */ /* 0x000e220000000800 */
[-C--:B------:R-:W-:Y:S01]  /*0e60*/  FFMA R9, R10, R19.reuse, R9 ;  /* 0x000000130a097223 */ /* 0x080fe20000000009 */
[-C--:B------:R-:W-:Y:S01]  /*0e70*/  FFMA R32, R11, R19.reuse, R32 ;  /* 0x000000130b207223 */ /* 0x080fe20000000020 */
[-C--:B------:R-:W-:Y:S01]  /*0e80*/  FFMA R0, R13, R19.reuse, R0 ;  /* 0x000000130d007223 */ /* 0x080fe20000000000 */
[----:B------:R-:W-:Y:S01]  /*0e90*/  @!P0 LDS R5, [R17+0xc] ;  /* 0x00000c0011058984 */ /* 0x000fe20000000800 */
[----:B------:R-:W-:Y:S01]  /*0ea0*/  FFMA R23, R18, R19, R23 ;  /* 0x0000001312177223 */ /* 0x000fe20000000017 */
[----:B------:R-:W-:-:S02]  /*0eb0*/  MOV R19, RZ ;  /* 0x000000ff00137202 */ /* 0x000fc40000000f00 */
[----:B------:R-:W-:Y:S04]  /*0ec0*/  @!P0 LDS R20, [R17+0x50] ;  /* 0x0000500011148984 */ /* 0x000fe80000000800 */
[----:B------:R-:W-:Y:S04]  /*0ed0*/  @!P1 LDS R2, [R17+0x94] ;  /* 0x0000940011029984 */ /* 0x000fe80000000800 */
[----:B------:R-:W1:Y:S04]  /*0ee0*/  @!P2 LDS R22, [R16+0xc] ;  /* 0x00000c001016a984 */ /* 0x000e680000000800 */
[----:B------:R-:W2:Y:S04]  /*0ef0*/  @!P1 LDS R3, [R17+0xd8] ;  /* 0x0000d80011039984 */ /* 0x000ea80000000800 */
[----:B------:R-:W3:Y:S04]  /*0f00*/  @!P3 LDS R21, [R16+0x50] ;  /* 0x000050001015b984 */ /* 0x000ee80000000800 */
[----:B------:R-:W4:Y:S01]  /*0f10*/  @!P4 LDS R19, [R16+0x94] ;  /* 0x000094001013c984 */ /* 0x000f220000000800 */
[-C--:B0-----:R-:W-:Y:S01]  /*0f20*/  FFMA R10, R10, R34.reuse, R27 ;  /* 0x000000220a0a7223 */ /* 0x081fe2000000001b */
[-C--:B------:R-:W-:Y:S01]  /*0f30*/  FFMA R26, R11, R34.reuse, R26 ;  /* 0x000000220b1a7223 */ /* 0x080fe2000000001a */
[----:B------:R-:W-:Y:S01]  /*0f40*/  FFMA R18, R18, R34, R33 ;  /* 0x0000002212127223 */ /* 0x000fe20000000021 */
[----:B------:R-:W-:-:S02]  /*0f50*/  HFMA2 R33, -RZ, RZ, 0, 0 ;  /* 0x00000000ff217431 */ /* 0x000fc400000001ff */
[----:B------:R-:W-:Y:S01]  /*0f60*/  FFMA R4, R13, R34, R4 ;  /* 0x000000220d047223 */ /* 0x000fe20000000004 */
[----:B------:R-:W-:Y:S01]  /*0f70*/  MOV R13, RZ ;  /* 0x000000ff000d7202 */ /* 0x000fe20000000f00 */
[----:B------:R-:W-:Y:S01]  /*0f80*/  HFMA2 R34, -RZ, RZ, 0, 0 ;  /* 0x00000000ff227431 */ /* 0x000fe200000001ff */
[----:B------:R-:W-:Y:S02]  /*0f90*/  MOV R11, RZ ;  /* 0x000000ff000b7202 */ /* 0x000fe40000000f00 */
[----:B------:R-:W-:Y:S02]  /*0fa0*/  MOV R27, RZ ;  /* 0x000000ff001b7202 */ /* 0x000fe40000000f00 */
[----:B------:R-:W-:Y:S04]  /*0fb0*/  @!P1 LDS R13, [R17+0x98] ;  /* 0x00009800110d9984 */ /* 0x000fe80000000800 */
[----:B------:R-:W-:Y:S01]  /*0fc0*/  @!P1 LDS R11, [R17+0xdc] ;  /* 0x0000dc00110b9984 */ /* 0x000fe20000000800 */
[C---:B-1----:R-:W-:Y:S01]  /*0fd0*/  FFMA R9, R22.reuse, R5, R9 ;  /* 0x0000000516097223 */ /* 0x042fe20000000009 */
[C---:B------:R-:W-:Y:S01]  /*0fe0*/  FFMA R29, R22.reuse, R20, R29 ;  /* 0x00000014161d7223 */ /* 0x040fe2000000001d */
[C---:B------:R-:W-:Y:S01]  /*0ff0*/  FFMA R31, R22.reuse, R2, R31 ;  /* 0x00000002161f7223 */ /* 0x040fe2000000001f */
[----:B------:R-:W0:Y:S01]  /*1000*/  @!P3 LDS R33, [R16+0x54] ;  /* 0x000054001021b984 */ /* 0x000e220000000800 */
[----:B--2---:R-:W-:Y:S01]  /*1010*/  FFMA R10, R22, R3, R10 ;  /* 0x00000003160a7223 */ /* 0x004fe2000000000a */
[----:B------:R-:W-:-:S02]  /*1020*/  HFMA2 R22, -RZ, RZ, 0, 0 ;  /* 0x00000000ff167431 */ /* 0x000fc400000001ff */
[----:B------:R-:W1:Y:S01]  /*1030*/  @!P5 LDS R34, [R16+0xd8] ;  /* 0x0000d8001022d984 */ /* 0x000e620000000800 */
[C---:B---3--:R-:W-:Y:S01]  /*1040*/  FFMA R28, R21.reuse, R20, R28 ;  /* 0x00000014151c7223 */ /* 0x048fe2000000001c */
[C---:B------:R-:W-:Y:S01]  /*1050*/  FFMA R32, R21.reuse, R5, R32 ;  /* 0x0000000515207223 */ /* 0x040fe20000000020 */
[CC--:B------:R-:W-:Y:S01]  /*1060*/  FFMA R26, R21.reuse, R3.reuse, R26 ;  /* 0x00000003151a7223 */ /* 0x0c0fe2000000001a */
[-C--:B------:R-:W-:Y:S01]  /*1070*/  FFMA R30, R21, R2.reuse, R30 ;  /* 0x00000002151e7223 */ /* 0x080fe2000000001e */
[----:B------:R-:W-:Y:S01]  /*1080*/  MOV R21, RZ ;  /* 0x000000ff00157202 */ /* 0x000fe20000000f00 */
[C---:B----4-:R-:W-:Y:S01]  /*1090*/  FFMA R6, R19.reuse, R2, R6 ;  /* 0x0000000213067223 */ /* 0x050fe20000000006 */
[C---:B------:R-:W-:Y:S01]  /*10a0*/  FFMA R4, R19.reuse, R3, R4 ;  /* 0x0000000313047223 */ /* 0x040fe20000000004 */
[----:B------:R-:W2:Y:S01]  /*10b0*/  @!P0 LDS R22, [R17+0x54] ;  /* 0x0000540011168984 */ /* 0x000ea20000000800 */
[C---:B------:R-:W-:Y:S01]  /*10c0*/  FFMA R0, R19.reuse, R5, R0 ;  /* 0x0000000513007223 */ /* 0x040fe20000000000 */
[-C--:B------:R-:W-:Y:S01]  /*10d0*/  FFMA R19, R19, R20.reuse, R24 ;  /* 0x0000001413137223 */ /* 0x080fe20000000018 */
[----:B------:R-:W-:Y:S01]  /*10e0*/  HFMA2 R24, -RZ, RZ, 0, 0 ;  /* 0x00000000ff187431 */ /* 0x000fe200000001ff */
[----:B------:R-:W3:Y:S04]  /*10f0*/  @!P0 LDS R21, [R17+0x10] ;  /* 0x0000100011158984 */ /* 0x000ee80000000800 */
[----:B------:R-:W4:Y:S04]  /*1100*/  @!P4 LDS R27, [R16+0x98] ;  /* 0x00009800101bc984 */ /* 0x000f280000000800 */
[----:B------:R-:W5:Y:S01]  /*1110*/  @!P2 LDS R24, [R16+0x10] ;  /* 0x000010001018a984 */ /* 0x000f620000000800 */
[C---:B0-----:R-:W-:Y:S01]  /*1120*/  FFMA R26, R33.reuse, R11, R26 ;  /* 0x0000000b211a7223 */ /* 0x041fe2000000001a */
[----:B------:R-:W-:Y:S01]  /*1130*/  FFMA R30, R33, R13, R30 ;  /* 0x0000000d211e7223 */ /* 0x000fe2000000001e */
[C---:B-1----:R-:W-:Y:S01]  /*1140*/  FFMA R25, R34.reuse, R20, R25 ;  /* 0x0000001422197223 */ /* 0x042fe20000000019 */
[C---:B------:R-:W-:Y:S01]  /*1150*/  FFMA R18, R34.reuse, R3, R18 ;  /* 0x0000000322127223 */ /* 0x040fe20000000012 */
[C---:B------:R-:W-:Y:S01]  /*1160*/  FFMA R2, R34.reuse, R2, R7 ;  /* 0x0000000222027223 */ /* 0x040fe20000000007 */
[----:B------:R-:W-:Y:S01]  /*1170*/  FFMA R20, R34, R5, R23 ;  /* 0x0000000522147223 */ /* 0x000fe20000000017 */
[----:B------:R-:W-:Y:S01]  /*1180*/  HFMA2 R34, -RZ, RZ, 0, 0 ;  /* 0x00000000ff227431 */ /* 0x000fe200000001ff */
[----:B------:R-:W-:-:S02]  /*1190*/  MOV R3, RZ ;  /* 0x000000ff00037202 */ /* 0x000fc40000000f00 */
[----:B------:R-:W-:Y:S01]  /*11a0*/  MOV R7, RZ ;  /* 0x000000ff00077202 */ /* 0x000fe20000000f00 */
[CC--:B--2---:R-:W-:Y:S01]  /*11b0*/  FFMA R28, R33.reuse, R22.reuse, R28 ;  /* 0x00000016211c7223 */ /* 0x0c4fe2000000001c */
[----:B------:R-:W-:Y:S02]  /*11c0*/  MOV R5, RZ ;  /* 0x000000ff00057202 */ /* 0x000fe40000000f00 */
[----:B------:R-:W-:Y:S01]  /*11d0*/  MOV R23, RZ ;  /* 0x000000ff00177202 */ /* 0x000fe20000000f00 */
[----:B---3--:R-:W-:Y:S01]  /*11e0*/  FFMA R32, R33, R21, R32 ;  /* 0x0000001521207223 */ /* 0x008fe20000000020 */
[----:B------:R-:W-:Y:S01]  /*11f0*/  HFMA2 R33, -RZ, RZ, 0, 0 ;  /* 0x00000000ff217431 */ /* 0x000fe200000001ff */
[----:B------:R-:W-:Y:S01]  /*1200*/  @!P0 LDS R3, [R17+0x14] ;  /* 0x0000140011038984 */ /* 0x000fe20000000800 */
[C---:B----4-:R-:W-:Y:S01]  /*1210*/  FFMA R6, R27.reuse, R13, R6 ;  /* 0x0000000d1b067223 */ /* 0x050fe20000000006 */
[C---:B------:R-:W-:Y:S02]  /*1220*/  FFMA R4, R27.reuse, R11, R4 ;  /* 0x0000000b1b047223 */ /* 0x040fe40000000004 */
[----:B------:R-:W-:Y:S01]  /*1230*/  @!P1 LDS R7, [R17+0x9c] ;  /* 0x00009c0011079984 */ /* 0x000fe20000000800 */
[CC--:B------:R-:W-:Y:S01]  /*1240*/  FFMA R0, R27.reuse, R21.reuse, R0 ;  /* 0x000000151b007223 */ /* 0x0c0fe20000000000 */
[-C--:B------:R-:W-:Y:S01]  /*1250*/  FFMA R19, R27, R22.reuse, R19 ;  /* 0x000000161b137223 */ /* 0x080fe20000000013 */
[C---:B-----5:R-:W-:Y:S01]  /*1260*/  FFMA R9, R24.reuse, R21, R9 ;  /* 0x0000001518097223 */ /* 0x060fe20000000009 */
[C---:B------:R-:W-:Y:S01]  /*1270*/  FFMA R29, R24.reuse, R22, R29 ;  /* 0x00000016181d7223 */ /* 0x040fe2000000001d */
[----:B------:R-:W0:Y:S01]  /*1280*/  @!P5 LDS R33, [R16+0xdc] ;  /* 0x0000dc001021d984 */ /* 0x000e220000000800 */
[C---:B------:R-:W-:Y:S01]  /*1290*/  FFMA R31, R24.reuse, R13, R31 ;  /* 0x0000000d181f7223 */ /* 0x040fe2000000001f */
[----:B------:R-:W-:Y:S01]  /*12a0*/  FFMA R10, R24, R11, R10 ;  /* 0x0000000b180a7223 */ /* 0x000fe2000000000a */
[----:B------:R-:W-:Y:S01]  /*12b0*/  HFMA2 R24, -RZ, RZ, 0, 0 ;  /* 0x00000000ff187431 */ /* 0x000fe200000001ff */
[----:B------:R-:W1:Y:S01]  /*12c0*/  @!P2 LDS R34, [R16+0x14] ;  /* 0x000014001022a984 */ /* 0x000e620000000800 */
[----:B------:R-:W-:-:S03]  /*12d0*/  HFMA2 R27, -RZ, RZ, 0, 0 ;  /* 0x00000000ff1b7431 */ /* 0x000fc600000001ff */
[----:B------:R-:W2:Y:S04]  /*12e0*/  @!P1 LDS R5, [R17+0xe0] ;  /* 0x0000e00011059984 */ /* 0x000ea80000000800 */
[----:B------:R-:W3:Y:S04]  /*12f0*/  @!P4 LDS R23, [R16+0x9c] ;  /* 0x00009c001017c984 */ /* 0x000ee80000000800 */
[----:B------:R-:W4:Y:S04]  /*1300*/  @!P0 LDS R24, [R17+0x58] ;  /* 0x0000580011188984 */ /* 0x000f280000000800 */
[----:B------:R-:W5:Y:S01]  /*1310*/  @!P3 LDS R27, [R16+0x58] ;  /* 0x00005800101bb984 */ /* 0x000f620000000800 */
[C---:B0-----:R-:W-:Y:S01]  /*1320*/  FFMA R18, R33.reuse, R11, R18 ;  /* 0x0000000b21127223 */ /* 0x041fe20000000012 */
[C---:B------:R-:W-:Y:S01]  /*1330*/  FFMA R2, R33.reuse, R13, R2 ;  /* 0x0000000d21027223 */ /* 0x040fe20000000002 */
[C---:B------:R-:W-:Y:S01]  /*1340*/  FFMA R25, R33.reuse, R22, R25 ;  /* 0x0000001621197223 */ /* 0x040fe20000000019 */
[----:B------:R-:W-:Y:S01]  /*1350*/  FFMA R20, R33, R21, R20 ;  /* 0x0000001521147223 */ /* 0x000fe20000000014 */
[----:B------:R-:W-:-:S02]  /*1360*/  HFMA2 R33, -RZ, RZ, 0, 0 ;  /* 0x00000000ff217431 */ /* 0x000fc400000001ff */
[C---:B-1----:R-:W-:Y:S01]  /*1370*/  FFMA R9, R34.reuse, R3, R9 ;  /* 0x0000000322097223 */ /* 0x042fe20000000009 */
[----:B------:R-:W-:Y:S02]  /*1380*/  HFMA2 R13, -RZ, RZ, 0, 0 ;  /* 0x00000000ff0d7431 */ /* 0x000fe400000001ff */
[C---:B------:R-:W-:Y:S01]  /*1390*/  FFMA R31, R34.reuse, R7, R31 ;  /* 0x00000007221f7223 */ /* 0x040fe2000000001f */
[----:B------:R-:W-:Y:S02]  /*13a0*/  HFMA2 R21, -RZ, RZ, 0, 0 ;  /* 0x00000000ff157431 */ /* 0x000fe400000001ff */
[C---:B--2---:R-:W-:Y:S01]  /*13b0*/  FFMA R10, R34.reuse, R5, R10 ;  /* 0x00000005220a7223 */ /* 0x044fe2000000000a */
[----:B------:R-:W-:Y:S01]  /*13c0*/  MOV R11, RZ ;  /* 0x000000ff000b7202 */ /* 0x000fe20000000f00 */
[C---:B---3--:R-:W-:Y:S01]  /*13d0*/  FFMA R6, R23.reuse, R7, R6 ;  /* 0x0000000717067223 */ /* 0x048fe20000000006 */
[C---:B------:R-:W-:Y:S01]  /*13e0*/  FFMA R4, R23.reuse, R5, R4 ;  /* 0x0000000517047223 */ /* 0x040fe20000000004 */
[----:B------:R-:W0:Y:S01]  /*13f0*/  @!P5 LDS R33, [R16+0xe0] ;  /* 0x0000e0001021d984 */ /* 0x000e220000000800 */
[C---:B------:R-:W-:Y:S01]  /*1400*/  FFMA R0, R23.reuse, R3, R0 ;  /* 0x0000000317007223 */ /* 0x040fe20000000000 */
[-C--:B----4-:R-:W-:Y:S01]  /*1410*/  FFMA R29, R34, R24.reuse, R29 ;  /* 0x00000018221d7223 */ /* 0x090fe2000000001d */
[----:B------:R-:W-:Y:S01]  /*1420*/  FFMA R19, R23, R24, R19 ;  /* 0x0000001817137223 */ /* 0x000fe20000000013 */
[----:B------:R-:W-:-:S02]  /*1430*/  CS2R R22, SRZ ;  /* 0x0000000000167805 */ /* 0x000fc4000001ff00 */
[----:B------:R-:W-:Y:S01]  /*1440*/  MOV R34, RZ ;  /* 0x000000ff00227202 */ /* 0x000fe20000000f00 */
[----:B------:R-:W-:Y:S01]  /*1450*/  @!P0 LDS R11, [R17+0x18] ;  /* 0x00001800110b8984 */ /* 0x000fe20000000800 */
[CC--:B-----5:R-:W-:Y:S01]  /*1460*/  FFMA R28, R27.reuse, R24.reuse, R28 ;  /* 0x000000181b1c7223 */ /* 0x0e0fe2000000001c */
[C---:B------:R-:W-:Y:S01]  /*1470*/  FFMA R32, R27.reuse, R3, R32 ;  /* 0x000000031b207223 */ /* 0x040fe20000000020 */
[C---:B------:R-:W-:Y:S01]  /*1480*/  FFMA R26, R27.reuse, R5, R26 ;  /* 0x000000051b1a7223 */ /* 0x040fe2000000001a */
[----:B------:R-:W-:Y:S01]  /*1490*/  @!P0 LDS R22, [R17+0x5c] ;  /* 0x00005c0011168984 */ /* 0x000fe20000000800 */
[----:B------:R-:W-:Y:S01]  /*14a0*/  FFMA R30, R27, R7, R30 ;  /* 0x000000071b1e7223 */ /* 0x000fe2000000001e */
[----:B------:R-:W-:Y:S02]  /*14b0*/  MOV R27, RZ ;  /* 0x000000ff001b7202 */ /* 0x000fe40000000f00 */
[----:B------:R-:W-:Y:S04]  /*14c0*/  @!P1 LDS R13, [R17+0xa0] ;  /* 0x0000a000110d9984 */ /* 0x000fe80000000800 */
[----:B------:R-:W1:Y:S04]  /*14d0*/  @!P2 LDS R34, [R16+0x18] ;  /* 0x000018001022a984 */ /* 0x000e680000000800 */
[----:B------:R-:W2:Y:S04]  /*14e0*/  @!P1 LDS R21, [R17+0xe4] ;  /* 0x0000e40011159984 */ /* 0x000ea80000000800 */
[----:B------:R-:W3:Y:S04]  /*14f0*/  @!P3 LDS R27, [R16+0x5c] ;  /* 0x00005c00101bb984 */ /* 0x000ee80000000800 */
[----:B------:R-:W4:Y:S01]  /*1500*/  @!P4 LDS R23, [R16+0xa0] ;  /* 0x0000a0001017c984 */ /* 0x000f220000000800 */
[C---:B0-----:R-:W-:Y:S01]  /*1510*/  FFMA R18, R33.reuse, R5, R18 ;  /* 0x0000000521127223 */ /* 0x041fe20000000012 */
[C---:B------:R-:W-:Y:S01]  /*1520*/  FFMA R2, R33.reuse, R7, R2 ;  /* 0x0000000721027223 */ /* 0x040fe20000000002 */
[C---:B------:R-:W-:Y:S01]  /*1530*/  FFMA R25, R33.reuse, R24, R25 ;  /* 0x0000001821197223 */ /* 0x040fe20000000019 */
[----:B------:R-:W-:Y:S01]  /*1540*/  FFMA R20, R33, R3, R20 ;  /* 0x0000000321147223 */ /* 0x000fe20000000014 */
[----:B------:R-:W-:Y:S01]  /*1550*/  HFMA2 R33, -RZ, RZ, 0, 0 ;  /* 0x00000000ff217431 */ /* 0x000fe200000001ff */
[----:B------:R-:W-:Y:S01]  /*1560*/  MOV R7, RZ ;  /* 0x000000ff00077202 */ /* 0x000fe20000000f00 */
[----:B------:R-:W-:Y:S01]  /*1570*/  HFMA2 R24, -RZ, RZ, 0, 0 ;  /* 0x00000000ff187431 */ /* 0x000fe200000001ff */
[----:B------:R-:W-:-:S02]  /*1580*/  MOV R3, RZ ;  /* 0x000000ff00037202 */ /* 0x000fc40000000f00 */
[----:B------:R-:W-:Y:S02]  /*1590*/  MOV R5, RZ ;  /* 0x000000ff00057202 */ /* 0x000fe40000000f00 */
[----:B------:R-:W-:Y:S04]  /*15a0*/  @!P0 LDS R7, [R17+0x1c] ;  /* 0x00001c0011078984 */ /* 0x000fe80000000800 */
[----:B------:R-:W0:Y:S01]  /*15b0*/  @!P5 LDS R33, [R16+0xe4] ;  /* 0x0000e4001021d984 */ /* 0x000e220000000800 */
[C---:B-1----:R-:W-:Y:S01]  /*15c0*/  FFMA R9, R34.reuse, R11, R9 ;  /* 0x0000000b22097223 */ /* 0x042fe20000000009 */
[C---:B------:R-:W-:Y:S01]  /*15d0*/  FFMA R29, R34.reuse, R22, R29 ;  /* 0x00000016221d7223 */ /* 0x040fe2000000001d */
[C---:B------:R-:W-:Y:S01]  /*15e0*/  FFMA R31, R34.reuse, R13, R31 ;  /* 0x0000000d221f7223 */ /* 0x040fe2000000001f */
[----:B------:R-:W-:Y:S01]  /*15f0*/  @!P0 LDS R24, [R17+0x60] ;  /* 0x0000600011188984 */ /* 0x000fe20000000800 */
[----:B--2---:R-:W-:Y:S01]  /*1600*/  FFMA R10, R34, R21, R10 ;  /* 0x00000015220a7223 */ /* 0x004fe2000000000a */
[----:B------:R-:W-:-:S02]  /*1610*/  HFMA2 R34, -RZ, RZ, 0, 0 ;  /* 0x00000000ff227431 */ /* 0x000fc400000001ff */
[----:B------:R-:W-:Y:S01]  /*1620*/  @!P1 LDS R3, [R17+0xa4] ;  /* 0x0000a40011039984 */ /* 0x000fe20000000800 */
[CC--:B---3--:R-:W-:Y:S01]  /*1630*/  FFMA R28, R27.reuse, R22.reuse, R28 ;  /* 0x000000161b1c7223 */ /* 0x0c8fe2000000001c */
[C---:B------:R-:W-:Y:S01]  /*1640*/  FFMA R32, R27.reuse, R11, R32 ;  /* 0x0000000b1b207223 */ /* 0x040fe20000000020 */
[C---:B------:R-:W-:Y:S01]  /*1650*/  FFMA R26, R27.reuse, R21, R26 ;  /* 0x000000151b1a7223 */ /* 0x040fe2000000001a */
[----:B------:R-:W-:Y:S01]  /*1660*/  @!P1 LDS R5, [R17+0xe8] ;  /* 0x0000e80011059984 */ /* 0x000fe20000000800 */
[-C--:B------:R-:W-:Y:S01]  /*1670*/  FFMA R30, R27, R13.reuse, R30 ;  /* 0x0000000d1b1e7223 */ /* 0x080fe2000000001e */
[----:B------:R-:W-:Y:S02]  /*1680*/  HFMA2 R27, -RZ, RZ, 0, 0 ;  /* 0x00000000ff1b7431 */ /* 0x000fe400000001ff */
[C---:B----4-:R-:W-:Y:S01]  /*1690*/  FFMA R6, R23.reuse, R13, R6 ;  /* 0x0000000d17067223 */ /* 0x050fe20000000006 */
[----:B------:R-:W1:Y:S01]  /*16a0*/  @!P2 LDS R34, [R16+0x1c] ;  /* 0x00001c001022a984 */ /* 0x000e620000000800 */
[C---:B------:R-:W-:Y:S01]  /*16b0*/  FFMA R4, R23.reuse, R21, R4 ;  /* 0x0000001517047223 */ /* 0x040fe20000000004 */
[C---:B------:R-:W-:Y:S01]  /*16c0*/  FFMA R0, R23.reuse, R11, R0 ;  /* 0x0000000b17007223 */ /* 0x040fe20000000000 */
[-C--:B------:R-:W-:Y:S01]  /*16d0*/  FFMA R19, R23, R22.reuse, R19 ;  /* 0x0000001617137223 */ /* 0x080fe20000000013 */
[----:B------:R-:W-:Y:S01]  /*16e0*/  MOV R23, RZ ;  /* 0x000000ff00177202 */ /* 0x000fe20000000f00 */
[----:B------:R-:W2:Y:S05]  /*16f0*/  @!P3 LDS R27, [R16+0x60] ;  /* 0x00006000101bb984 */ /* 0x000eaa0000000800 */
[----:B------:R-:W3:Y:S01]  /*1700*/  @!P4 LDS R23, [R16+0xa4] ;  /* 0x0000a4001017c984 */ /* 0x000ee20000000800 */
        /* <DEDUP_REMOVED lines=12> */
[CC--:B------:R-:W-:Y:S01]  /*17d0*/  FFMA R29, R34.reuse, R24.reuse, R29 ;  /* 0x00000018221d7223 */ /* 0x0c0fe2000000001d */
[C---:B------:R-:W-:Y:S01]  /*17e0*/  FFMA R31, R34.reuse, R3, R31 ;  /* 0x00000003221f7223 */ /* 0x040fe2000000001f */
[----:B------:R-:W-:Y:S01]  /*17f0*/  FFMA R10, R34, R5, R10 ;  /* 0x00000005220a7223 */ /* 0x000fe2000000000a */
[----:B------:R-:W-:Y:S01]  /*1800*/  HFMA2 R34, -RZ, RZ, 0, 0 ;  /* 0x00000000ff227431 */ /* 0x000fe200000001ff */
[----:B------:R-:W-:Y:S01]  /*1810*/  @!P0 LDS R22, [R17+0x64] ;  /* 0x0000640011168984 */ /* 0x000fe20000000800 */
[----:B--2---:R-:W-:-:S03]  /*1820*/  FFMA R28, R27, R24, R28 ;  /* 0x000000181b1c7223 */ /* 0x004fc6000000001c */
[----:B------:R-:W-:Y:S01]  /*1830*/  @!P1 LDS R13, [R17+0xa8] ;  /* 0x0000a800110d9984 */ /* 0x000fe20000000800 */
[C---:B------:R-:W-:Y:S01]  /*1840*/  FFMA R32, R27.reuse, R7, R32 ;  /* 0x000000071b207223 */ /* 0x040fe20000000020 */
[C---:B------:R-:W-:Y:S01]  /*1850*/  FFMA R26, R27.reuse, R5, R26 ;  /* 0x000000051b1a7223 */ /* 0x040fe2000000001a */
[-C--:B------:R-:W-:Y:S01]  /*1860*/  FFMA R30, R27, R3.reuse, R30 ;  /* 0x000000031b1e7223 */ /* 0x080fe2000000001e */
[----:B------:R-:W-:Y:S01]  /*1870*/  @!P1 LDS R11, [R17+0xec] ;  /* 0x0000ec00110b9984 */ /* 0x000fe20000000800 */
[----:B------:R-:W-:Y:S02]  /*1880*/  HFMA2 R27, -RZ, RZ, 0, 0 ;  /* 0x00000000ff1b7431 */ /* 0x000fe400000001ff */
[C---:B---3--:R-:W-:Y:S01]  /*1890*/  FFMA R6, R23.reuse, R3, R6 ;  /* 0x0000000317067223 */ /* 0x048fe20000000006 */
[C---:B------:R-:W-:Y:S01]  /*18a0*/  FFMA R4, R23.reuse, R5, R4 ;  /* 0x0000000517047223 */ /* 0x040fe20000000004 */
[----:B------:R-:W1:Y:S01]  /*18b0*/  @!P2 LDS R34, [R16+0x20] ;  /* 0x000020001022a984 */ /* 0x000e620000000800 */
        /* <DEDUP_REMOVED lines=15> */
[----:B------:R-:W0:Y:S04]  /*19b0*/  @!P5 LDS R33, [R16+0xec] ;  /* 0x0000ec001021d984 */ /* 0x000e280000000800 */
[----:B------:R-:W-:Y:S01]  /*19c0*/  @!P0 LDS R24, [R17+0x68] ;  /* 0x0000680011188984 */ /* 0x000fe20000000800 */
[C---:B-1----:R-:W-:Y:S01]  /*19d0*/  FFMA R9, R34.reuse, R21, R9 ;  /* 0x0000001522097223 */ /* 0x042fe20000000009 */
[CC--:B------:R-:W-:Y:S01]  /*19e0*/  FFMA R29, R34.reuse, R22.reuse, R29 ;  /* 0x00000016221d7223 */ /* 0x0c0fe2000000001d */
[C---:B------:R-:W-:Y:S01]  /*19f0*/  FFMA R31, R34.reuse, R13, R31 ;  /* 0x0000000d221f7223 */ /* 0x040fe2000000001f */
[----:B------:R-:W-:Y:S01]  /*1a00*/  FFMA R10, R34, R11, R10 ;  /* 0x0000000b220a7223 */ /* 0x000fe2000000000a */
[----:B------:R-:W-:Y:S01]  /*1a10*/  HFMA2 R34, -RZ, RZ, 0, 0 ;  /* 0x00000000ff227431 */ /* 0x000fe200000001ff */
[----:B------:R-:W-:Y:S01]  /*1a20*/  @!P1 LDS R7, [R17+0xac] ;  /* 0x0000ac0011079984 */ /* 0x000fe20000000800 */
[C---:B--2---:R-:W-:Y:S01]  /*1a30*/  FFMA R28, R27.reuse, R22, R28 ;  /* 0x000000161b1c7223 */ /* 0x044fe2000000001c */
[----:B------:R-:W-:-:S02]  /*1a40*/  FFMA R32, R27, R21, R32 ;  /* 0x000000151b207223 */ /* 0x000fc40000000020 */
[----:B------:R-:W-:Y:S01]  /*1a50*/  @!P1 LDS R5, [R17+0xf0] ;  /* 0x0000f00011059984 */ /* 0x000fe20000000800 */
[C---:B------:R-:W-:Y:S01]  /*1a60*/  FFMA R26, R27.reuse, R11, R26 ;  /* 0x0000000b1b1a7223 */ /* 0x040fe2000000001a */
[-C--:B------:R-:W-:Y:S01]  /*1a70*/  FFMA R30, R27, R13.reuse, R30 ;  /* 0x0000000d1b1e7223 */ /* 0x080fe2000000001e */
[C---:B---3--:R-:W-:Y:S01]  /*1a80*/  FFMA R6, R23.reuse, R13, R6 ;  /* 0x0000000d17067223 */ /* 0x048fe20000000006 */
[C---:B------:R-:W-:Y:S01]  /*1a90*/  FFMA R4, R23.reuse, R11, R4 ;  /* 0x0000000b17047223 */ /* 0x040fe20000000004 */
[----:B------:R-:W1:Y:S01]  /*1aa0*/  @!P2 LDS R34, [R16+0x24] ;  /* 0x000024001022a984 */ /* 0x000e620000000800 */
[C---:B------:R-:W-:Y:S01]  /*1ab0*/  FFMA R0, R23.reuse, R21, R0 ;  /* 0x0000001517007223 */ /* 0x040fe20000000000 */
[----:B------:R-:W-:Y:S01]  /*1ac0*/  FFMA R19, R23, R22, R19 ;  /* 0x0000001617137223 */ /* 0x000fe20000000013 */
[----:B------:R-:W-:Y:S01]  /*1ad0*/  HFMA2 R27, -RZ, RZ, 0, 0 ;  /* 0x00000000ff1b7431 */ /* 0x000fe200000001ff */
[----:B------:R-:W-:-:S06]  /*1ae0*/  MOV R23, RZ ;  /* 0x000000ff00177202 */ /* 0x000fcc0000000f00 */
[----:B------:R-:W2:Y:S04]  /*1af0*/  @!P4 LDS R23, [R16+0xac] ;  /* 0x0000ac001017c984 */ /* 0x000ea80000000800 */
        /* <DEDUP_REMOVED lines=17> */
[----:B------:R-:W-:Y:S04]  /*1c10*/  @!P0 LDS R22, [R17+0x6c] ;  /* 0x00006c0011168984 */ /* 0x000fe80000000800 */
[----:B------:R-:W-:Y:S01]  /*1c20*/  @!P1 LDS R13, [R17+0xb0] ;  /* 0x0000b000110d9984 */ /* 0x000fe20000000800 */
[C---:B--2---:R-:W-:Y:S01]  /*1c30*/  FFMA R6, R23.reuse, R7, R6 ;  /* 0x0000000717067223 */ /* 0x044fe20000000006 */
[C---:B------:R-:W-:Y:S01]  /*1c40*/  FFMA R4, R23.reuse, R5, R4 ;  /* 0x0000000517047223 */ /* 0x040fe20000000004 */
[CC--:B------:R-:W-:Y:S01]  /*1c50*/  FFMA R0, R23.reuse, R3.reuse, R0 ;  /* 0x0000000317007223 */ /* 0x0c0fe20000000000 */
[----:B------:R-:W-:Y:S01]  /*1c60*/  @!P1 LDS R21, [R17+0xf4] ;  /* 0x0000f40011159984 */ /* 0x000fe20000000800 */
[-C--:B------:R-:W-:Y:S01]  /*1c70*/  FFMA R19, R23, R24.reuse, R19 ;  /* 0x0000001817137223 */ /* 0x080fe20000000013 */
[----:B------:R-:W-:Y:S01]  /*1c80*/  MOV R23, RZ ;  /* 0x000000ff00177202 */ /* 0x000fe20000000f00 */
[CC--:B---3--:R-:W-:Y:S01]  /*1c90*/  FFMA R28, R27.reuse, R24.reuse, R28 ;  /* 0x000000181b1c7223 */ /* 0x0c8fe2000000001c */
[----:B------:R-:W1:Y:S01]  /*1ca0*/  @!P2 LDS R34, [R16+0x28] ;  /* 0x000028001022a984 */ /* 0x000e620000000800 */
[C---:B------:R-:W-:Y:S01]  /*1cb0*/  FFMA R32, R27.reuse, R3, R32 ;  /* 0x000000031b207223 */ /* 0x040fe20000000020 */
[C---:B------:R-:W-:Y:S01]  /*1cc0*/  FFMA R26, R27.reuse, R5, R26 ;  /* 0x000000051b1a7223 */ /* 0x040fe2000000001a */
[----:B------:R-:W-:Y:S01]  /*1cd0*/  FFMA R30, R27, R7, R30 ;  /* 0x000000071b1e7223 */ /* 0x000fe2000000001e */
[----:B------:R-:W-:Y:S01]  /*1ce0*/  HFMA2 R27, -RZ, RZ, 0, 0 ;  /* 0x00000000ff1b7431 */ /* 0x000fe200000001ff */
        /* <DEDUP_REMOVED lines=21> */
[C---:B------:R-:W-:Y:S01]  /*1e40*/  FFMA R4, R23.reuse, R21, R4 ;  /* 0x0000001517047223 */ /* 0x040fe20000000004 */
[C---:B------:R-:W-:Y:S01]  /*1e50*/  FFMA R0, R23.reuse, R11, R0 ;  /* 0x0000000b17007223 */ /* 0x040fe20000000000 */
[----:B------:R-:W-:Y:S01]  /*1e60*/  @!P1 LDS R5, [R17+0xf8] ;  /* 0x0000f80011059984 */ /* 0x000fe20000000800 */
[----:B------:R-:W-:Y:S01]  /*1e70*/  FFMA R19, R23, R22, R19 ;  /* 0x0000001617137223 */ /* 0x000fe20000000013 */
[----:B------:R-:W-:-:S02]  /*1e80*/  MOV R23, RZ ;  /* 0x000000ff00177202 */ /* 0x000fc40000000f00 */
[----:B------:R-:W1:Y:S01]  /*1e90*/  @!P2 LDS R34, [R16+0x2c] ;  /* 0x00002c001022a984 */ /* 0x000e620000000800 */
[C---:B---3--:R-:W-:Y:S01]  /*1ea0*/  FFMA R28, R27.reuse, R22, R28 ;  /* 0x000000161b1c7223 */ /* 0x048fe2000000001c */
[C---:B------:R-:W-:Y:S01]  /*1eb0*/  FFMA R32, R27.reuse, R11, R32 ;  /* 0x0000000b1b207223 */ /* 0x040fe20000000020 */
[C---:B------:R-:W-:Y:S01]  /*1ec0*/  FFMA R26, R27.reuse, R21, R26 ;  /* 0x000000151b1a7223 */ /* 0x040fe2000000001a */
[----:B------:R-:W2:Y:S01]  /*1ed0*/  @!P4 LDS R23, [R16+0xb4] ;  /* 0x0000b4001017c984 */ /* 0x000ea20000000800 */
[----:B------:R-:W-:Y:S01]  /*1ee0*/  FFMA R30, R27, R13, R30 ;  /* 0x0000000d1b1e7223 */ /* 0x000fe2000000001e */
[----:B------:R-:W-:-:S06]  /*1ef0*/  HFMA2 R27, -RZ, RZ, 0, 0 ;  /* 0x00000000ff1b7431 */ /* 0x000fcc00000001ff */
        /* <DEDUP_REMOVED lines=8> */
[----:B------:R-:W-:Y:S02]  /*1f80*/  MOV R13, RZ ;  /* 0x000000ff000d7202 */ /* 0x000fe40000000f00 */
[----:B------:R-:W-:-:S02]  /*1f90*/  MOV R11, RZ ;  /* 0x000000ff000b7202 */ /* 0x000fc40000000f00 */
        /* <DEDUP_REMOVED lines=17> */
[C---:B------:R-:W-:Y:S02]  /*20b0*/  FFMA R32, R27.reuse, R7, R32 ;  /* 0x000000071b207223 */ /* 0x040fe40000000020 */
[----:B------:R-:W2:Y:S01]  /*20c0*/  @!P4 LDS R23, [R16+0xb8] ;  /* 0x0000b8001017c984 */ /* 0x000ea20000000800 */
[C---:B------:R-:W-:Y:S01]  /*20d0*/  FFMA R26, R27.reuse, R5, R26 ;  /* 0x000000051b1a7223 */ /* 0x040fe2000000001a */
        /* <DEDUP_REMOVED lines=13> */
[----:B------:R-:W0:Y:S01]  /*21b0*/  @!P5 LDS R33, [R16+0xfc] ;  /* 0x0000fc001021d984 */ /* 0x000e220000000800 */
[C---:B-1----:R-:W-:Y:S01]  /*21c0*/  FFMA R9, R34.reuse, R21, R9 ;  /* 0x0000001522097223 */ /* 0x042fe20000000009 */
[CC--:B------:R-:W-:Y:S01]  /*21d0*/  FFMA R29, R34.reuse, R22.reuse, R29 ;  /* 0x00000016221d7223 */ /* 0x0c0fe2000000001d */
[C---:B------:R-:W-:Y:S01]  /*21e0*/  FFMA R31, R34.reuse, R13, R31 ;  /* 0x0000000d221f7223 */ /* 0x040fe2000000001f */
[----:B------:R-:W-:Y:S01]  /*21f0*/  FFMA R10, R34, R11, R10 ;  /* 0x0000000b220a7223 */ /* 0x000fe2000000000a */
[----:B------:R-:W-:Y:S02]  /*2200*/  HFMA2 R34, -RZ, RZ, 0, 0 ;  /* 0x00000000ff227431 */ /* 0x000fe400000001ff */
[C---:B--2---:R-:W-:Y:S01]  /*2210*/  FFMA R6, R23.reuse, R13, R6 ;  /* 0x0000000d17067223 */ /* 0x044fe20000000006 */
[C---:B------:R-:W-:Y:S01]  /*2220*/  FFMA R4, R23.reuse, R11, R4 ;  /* 0x0000000b17047223 */ /* 0x040fe20000000004 */
[C---:B------:R-:W-:Y:S01]  /*2230*/  FFMA R0, R23.reuse, R21, R0 ;  /* 0x0000001517007223 */ /* 0x040fe20000000000 */
[-C--:B------:R-:W-:Y:S01]  /*2240*/  FFMA R19, R23, R22.reuse, R19 ;  /* 0x0000001617137223 */ /* 0x080fe20000000013 */
[----:B------:R-:W-:Y:S01]  /*2250*/  MOV R23, RZ ;  /* 0x000000ff00177202 */ /* 0x000fe20000000f00 */
[----:B------:R-:W-:Y:S04]  /*2260*/  @!P0 LDS R24, [R17+0x78] ;  /* 0x0000780011188984 */ /* 0x000fe80000000800 */
[----:B------:R-:W-:Y:S01]  /*2270*/  @!P1 LDS R7, [R17+0xbc] ;  /* 0x0000bc0011079984 */ /* 0x000fe20000000800 */
[----:B---3--:R-:W-:-:S03]  /*2280*/  FFMA R28, R27, R22, R28 ;  /* 0x000000161b1c7223 */ /* 0x008fc6000000001c */
[----:B------:R-:W1:Y:S01]  /*2290*/  @!P2 LDS R34, [R16+0x34] ;  /* 0x000034001022a984 */ /* 0x000e620000000800 */
[C---:B------:R-:W-:Y:S01]  /*22a0*/  FFMA R32, R27.reuse, R21, R32 ;  /* 0x000000151b207223 */ /* 0x040fe20000000020 */
[C---:B------:R-:W-:Y:S01]  /*22b0*/  FFMA R26, R27.reuse, R11, R26 ;  /* 0x0000000b1b1a7223 */ /* 0x040fe2000000001a */
[----:B------:R-:W-:Y:S01]  /*22c0*/  FFMA R30, R27, R13, R30 ;  /* 0x0000000d1b1e7223 */ /* 0x000fe2000000001e */
[----:B------:R-:W2:Y:S01]  /*22d0*/  @!P1 LDS R5, [R17+0x100] ;  /* 0x0001000011059984 */ /* 0x000ea20000000800 */
[----:B------:R-:W-:-:S03]  /*22e0*/  HFMA2 R27, -RZ, RZ, 0, 0 ;  /* 0x00000000ff1b7431 */ /* 0x000fc600000001ff */
        /* <DEDUP_REMOVED lines=15> */
[C---:B------:R-:W-:Y:S01]  /*23e0*/  FFMA R29, R34.reuse, R24, R29 ;  /* 0x00000018221d7223 */ /* 0x040fe2000000001d */
[C---:B------:R-:W-:Y:S01]  /*23f0*/  FFMA R31, R34.reuse, R7, R31 ;  /* 0x00000007221f7223 */ /* 0x040fe2000000001f */
[----:B------:R-:W-:Y:S01]  /*2400*/  @!P1 LDS R21, [R17+0x104] ;  /* 0x0001040011159984 */ /* 0x000fe20000000800 */
        /* <DEDUP_REMOVED lines=8> */
[----:B------:R-:W2:Y:S01]  /*2490*/  @!P2 LDS R34, [R16+0x38] ;  /* 0x000038001022a984 */ /* 0x000ea20000000800 */
[C---:B----4-:R-:W-:Y:S01]  /*24a0*/  FFMA R28, R27.reuse, R24, R28 ;  /* 0x000000181b1c7223 */ /* 0x050fe2000000001c */
[C---:B------:R-:W-:Y:S01]  /*24b0*/  FFMA R32, R27.reuse, R3, R32 ;  /* 0x000000031b207223 */ /* 0x040fe20000000020 */
[C---:B------:R-:W-:Y:S02]  /*24c0*/  FFMA R26, R27.reuse, R5, R26 ;  /* 0x000000051b1a7223 */ /* 0x040fe4000000001a */
[----:B------:R-:W3:Y:S01]  /*24d0*/  @!P1 LDS R23, [R17+0xc0] ;  /* 0x0000c00011179984 */ /* 0x000ee20000000800 */
[----:B------:R-:W-:Y:S01]  /*24e0*/  FFMA R30, R27, R7, R30 ;  /* 0x000000071b1e7223 */ /* 0x000fe2000000001e */
[----:B------:R-:W-:-:S06]  /*24f0*/  HFMA2 R27, -RZ, RZ, 0, 0 ;  /* 0x00000000ff1b7431 */ /* 0x000fcc00000001ff */
[----:B------:R-:W4:Y:S01]  /*2500*/  @!P3 LDS R27, [R16+0x7c] ;  /* 0x00007c00101bb984 */ /* 0x000f220000000800 */
[C---:B0-----:R-:W-:Y:S01]  /*2510*/  FFMA R20, R33.reuse, R3, R20 ;  /* 0x0000000321147223 */ /* 0x041fe20000000014 */
[----:B------:R-:W-:Y:S02]  /*2520*/  HFMA2 R3, -RZ, RZ, 0, 0 ;  /* 0x00000000ff037431 */ /* 0x000fe400000001ff */
[C---:B------:R-:W-:Y:S01]  /*2530*/  FFMA R2, R33.reuse, R7, R2 ;  /* 0x0000000721027223 */ /* 0x040fe20000000002 */
[C---:B------:R-:W-:Y:S01]  /*2540*/  FFMA R25, R33.reuse, R24, R25 ;  /* 0x0000001821197223 */ /* 0x040fe20000000019 */
[----:B------:R-:W-:Y:S02]  /*2550*/  HFMA2 R24, -RZ, RZ, 0, 0 ;  /* 0x00000000ff187431 */ /* 0x000fe400000001ff */
[----:B------:R-:W-:Y:S01]  /*2560*/  FFMA R18, R33, R5, R18 ;  /* 0x0000000521127223 */ /* 0x000fe20000000012 */
[----:B------:R-:W-:Y:S01]  /*2570*/  HFMA2 R7, -RZ, RZ, 0, 0 ;  /* 0x00000000ff077431 */ /* 0x000fe200000001ff */
[----:B------:R-:W-:Y:S01]  /*2580*/  MOV R5, RZ ;  /* 0x000000ff00057202 */ /* 0x000fe20000000f00 */
[----:B------:R-:W-:Y:S01]  /*2590*/  HFMA2 R33, -RZ, RZ, 0, 0 ;  /* 0x00000000ff217431 */ /* 0x000fe200000001ff */
[----:B------:R-:W0:Y:S01]  /*25a0*/  @!P5 LDS R3, [R16+0x104] ;  /* 0x000104001003d984 */ /* 0x000e220000000800 */
[C---:B-1----:R-:W-:Y:S01]  /*25b0*/  FFMA R4, R13.reuse, R21, R4 ;  /* 0x000000150d047223 */ /* 0x042fe20000000004 */
[CC--:B------:R-:W-:Y:S01]  /*25c0*/  FFMA R0, R13.reuse, R11.reuse, R0 ;  /* 0x0000000b0d007223 */ /* 0x0c0fe20000000000 */
[-C--:B------:R-:W-:Y:S01]  /*25d0*/  FFMA R19, R13, R22.reuse, R19 ;  /* 0x000000160d137223 */ /* 0x080fe20000000013 */
[----:B------:R-:W-:Y:S04]  /*25e0*/  @!P1 LDS R5, [R17+0xc4] ;  /* 0x0000c40011059984 */ /* 0x000fe80000000800 */
[----:B------:R-:W1:Y:S01]  /*25f0*/  @!P5 LDS R24, [R16+0x108] ;  /* 0x000108001018d984 */ /* 0x000e620000000800 */
[C---:B--2---:R-:W-:Y:S01]  /*2600*/  FFMA R9, R34.reuse, R11, R9 ;  /* 0x0000000b22097223 */ /* 0x044fe20000000009 */
[C---:B------:R-:W-:Y:S01]  /*2610*/  FFMA R29, R34.reuse, R22, R29 ;  /* 0x00000016221d7223 */ /* 0x040fe2000000001d */
[C---:B------:R-:W-:Y:S01]  /*2620*/  FFMA R10, R34.reuse, R21, R10 ;  /* 0x00000015220a7223 */ /* 0x040fe2000000000a */
[----:B------:R-:W2:Y:S01]  /*2630*/  @!P4 LDS R7, [R16+0xc4] ;  /* 0x0000c4001007c984 */ /* 0x000ea20000000800 */
[----:B---3--:R-:W-:Y:S01]  /*2640*/  FFMA R31, R34, R23, R31 ;  /* 0x00000017221f7223 */ /* 0x008fe2000000001f */
[----:B------:R-:W-:-:S02]  /*2650*/  HFMA2 R34, -RZ, RZ, 0, 0 ;  /* 0x00000000ff227431 */ /* 0x000fc400000001ff */
[----:B------:R-:W-:Y:S01]  /*2660*/  FFMA R6, R13, R23, R6 ;  /* 0x000000170d067223 */ /* 0x000fe20000000006 */
[----:B------:R-:W-:Y:S01]  /*2670*/  MOV R13, RZ ;  /* 0x000000ff000d7202 */ /* 0x000fe20000000f00 */
[----:B------:R-:W3:Y:S05]  /*2680*/  @!P1 LDS R33, [R17+0x108] ;  /* 0x0001080011219984 */ /* 0x000eea0000000800 */
[----:B------:R-:W5:Y:S01]  /*2690*/  @!P3 LDS R13, [R16+0x80] ;  /* 0x00008000100db984 */ /* 0x000f620000000800 */
[----:B----4-:R-:W-:-:S03]  /*26a0*/  FFMA R28, R27, R22, R28 ;  /* 0x000000161b1c7223 */ /* 0x010fc6000000001c */
[----:B------:R-:W4:Y:S01]  /*26b0*/  @!P2 LDS R34, [R16+0x3c] ;  /* 0x00003c001022a984 */ /* 0x000f220000000800 */
[C---:B------:R-:W-:Y:S01]  /*26c0*/  FFMA R32, R27.reuse, R11, R32 ;  /* 0x0000000b1b207223 */ /* 0x040fe20000000020 */
[C---:B------:R-:W-:Y:S01]  /*26d0*/  FFMA R26, R27.reuse, R21, R26 ;  /* 0x000000151b1a7223 */ /* 0x040fe2000000001a */
[----:B------:R-:W-:Y:S01]  /*26e0*/  FFMA R30, R27, R23, R30 ;  /* 0x000000171b1e7223 */ /* 0x000fe2000000001e */
[----:B------:R-:W-:-:S06]  /*26f0*/  MOV R27, RZ ;  /* 0x000000ff001b7202 */ /* 0x000fcc0000000f00 */
[----:B------:R-:W4:Y:S01]  /*2700*/  @!P0 LDS R27, [R17+0x3c] ;  /* 0x00003c00111b8984 */ /* 0x000f220000000800 */
[C---:B0-----:R-:W-:Y:S01]  /*2710*/  FFMA R21, R3.reuse, R21, R18 ;  /* 0x0000001503157223 */ /* 0x041fe20000000012 */
[----:B------:R-:W-:Y:S02]  /*2720*/  HFMA2 R18, -RZ, RZ, 0, 0 ;  /* 0x00000000ff127431 */ /* 0x000fe400000001ff */
[C---:B------:R-:W-:Y:S01]  /*2730*/  FFMA R23, R3.reuse, R23, R2 ;  /* 0x0000001703177223 */ /* 0x040fe20000000002 */
[C---:B------:R-:W-:Y:S01]  /*2740*/  FFMA R25, R3.reuse, R22, R25 ;  /* 0x0000001603197223 */ /* 0x040fe20000000019 */
[----:B------:R-:W-:Y:S01]  /*2750*/  FFMA R35, R3, R11, R20 ;  /* 0x0000000b03237223 */ /* 0x000fe20000000014 */
[----:B------:R-:W-:Y:S02]  /*2760*/  CS2R R2, SRZ ;  /* 0x0000000000027805 */ /* 0x000fe4000001ff00 */
[----:B------:R-:W-:Y:S01]  /*2770*/  MOV R11, RZ ;  /* 0x000000ff000b7202 */ /* 0x000fe20000000f00 */
[----:B-1----:R-:W-:-:S03]  /*2780*/  FFMA R20, R24, R5, R23 ;  /* 0x0000000518147223 */ /* 0x002fc60000000017 */
[----:B------:R-:W-:Y:S01]  /*2790*/  @!P1 LDS R3, [R17+0xc8] ;  /* 0x0000c80011039984 */ /* 0x000fe20000000800 */
[-C--:B------:R-:W-:Y:S01]  /*27a0*/  FFMA R25, R24, R36.reuse, R25 ;  /* 0x0000002418197223 */ /* 0x080fe20000000019 */
[----:B------:R-:W-:Y:S01]  /*27b0*/  MOV R23, RZ ;  /* 0x000000ff00177202 */ /* 0x000fe20000000f00 */
[C---:B--2---:R-:W-:Y:S01]  /*27c0*/  FFMA R6, R7.reuse, R5, R6 ;  /* 0x0000000507067223 */ /* 0x044fe20000000006 */
[----:B------:R-:W-:Y:S01]  /*27d0*/  @!P1 LDS R2, [R17+0x10c] ;  /* 0x00010c0011029984 */ /* 0x000fe20000000800 */
[----:B------:R-:W-:-:S03]  /*27e0*/  FFMA R19, R7, R36, R19 ;  /* 0x0000002407137223 */ /* 0x000fc60000000013 */
[----:B------:R-:W-:Y:S01]  /*27f0*/  @!P0 LDS R11, [R17+0x40] ;  /* 0x00004000110b8984 */ /* 0x000fe20000000800 */
[-C--:B---3--:R-:W-:Y:S01]  /*2800*/  FFMA R21, R24, R33.reuse, R21 ;  /* 0x0000002118157223 */ /* 0x088fe20000000015 */
[----:B------:R-:W-:Y:S02]  /*2810*/  FFMA R4, R7, R33, R4 ;  /* 0x0000002107047223 */ /* 0x000fe40000000004 */
[----:B------:R0:W-:Y:S01]  /*2820*/  @!P0 LDS R18, [R17+0x84] ;  /* 0x0000840011128984 */ /* 0x0001e20000000800 */
[C---:B-----5:R-:W-:Y:S01]  /*2830*/  FFMA R30, R13.reuse, R5, R30 ;  /* 0x000000050d1e7223 */ /* 0x060fe2000000001e */
[C---:B------:R-:W-:Y:S02]  /*2840*/  FFMA R26, R13.reuse, R33, R26 ;  /* 0x000000210d1a7223 */ /* 0x040fe4000000001a */
[----:B------:R-:W1:Y:S01]  /*2850*/  @!P3 LDS R23, [R16+0x84] ;  /* 0x000084001017b984 */ /* 0x000e620000000800 */
[----:B----4-:R-:W-:Y:S01]  /*2860*/  FFMA R22, R34, R5, R31 ;  /* 0x0000000522167223 */ /* 0x010fe2000000001f */
[----:B------:R-:W-:Y:S01]  /*2870*/  FFMA R5, R13, R36, R28 ;  /* 0x000000240d057223 */ /* 0x000fe2000000001c */
[----:B------:R-:W-:-:S02]  /*2880*/  HFMA2 R28, -RZ, RZ, 0, 0 ;  /* 0x00000000ff1c7431 */ /* 0x000fc400000001ff */
[----:B------:R-:W-:Y:S01]  /*2890*/  FFMA R29, R34, R36, R29 ;  /* 0x00000024221d7223 */ /* 0x000fe2000000001d */
[----:B0-----:R-:W-:Y:S01]  /*28a0*/  HFMA2 R17, -RZ, RZ, 0, 0 ;  /* 0x00000000ff117431 */ /* 0x001fe200000001ff */
[----:B------:R-:W-:Y:S01]  /*28b0*/  MOV R36, RZ ;  /* 0x000000ff00247202 */ /* 0x000fe20000000f00 */
[----:B------:R-:W-:-:S05]  /*28c0*/  FFMA R35, R24, R27, R35 ;  /* 0x0000001b18237223 */ /* 0x000fca0000000023 */
[----:B------:R-:W0:Y:S01]  /*28d0*/  @!P5 LDS R36, [R16+0x10c] ;  /* 0x00010c001024d984 */ /* 0x000e220000000800 */
[-C--:B------:R-:W-:Y:S01]  /*28e0*/  FFMA R9, R34, R27.reuse, R9 ;  /* 0x0000001b22097223 */ /* 0x080fe20000000009 */
[-C--:B------:R-:W-:Y:S01]  /*28f0*/  FFMA R32, R13, R27.reuse, R32 ;  /* 0x0000001b0d207223 */ /* 0x080fe20000000020 */
[----:B------:R-:W-:Y:S01]  /*2900*/  FFMA R0, R7, R27, R0 ;  /* 0x0000001b07007223 */ /* 0x000fe20000000000 */
[----:B------:R-:W2:Y:S04]  /*2910*/  @!P2 LDS R28, [R16+0x40] ;  /* 0x00004000101ca984 */ /* 0x000ea80000000800 */
[----:B------:R3:W4:Y:S01]  /*2920*/  @!P4 LDS R17, [R16+0xc8] ;  /* 0x0000c8001011c984 */ /* 0x0007220000000800 */
[----:B------:R-:W3:Y:S01]  /*2930*/  S2R R27, SR_TID.X ;  /* 0x00000000001b7919 */ /* 0x000ee20000002100 */
[C---:B-1----:R-:W-:Y:S01]  /*2940*/  FFMA R30, R23.reuse, R3, R30 ;  /* 0x00000003171e7223 */ /* 0x042fe2000000001e */
[C---:B------:R-:W-:Y:S01]  /*2950*/  FFMA R5, R23.reuse, R18, R5 ;  /* 0x0000001217057223 */ /* 0x040fe20000000005 */
[C---:B------:R-:W-:Y:S01]  /*2960*/  FFMA R32, R23.reuse, R11, R32 ;  /* 0x0000000b17207223 */ /* 0x040fe20000000020 */
[----:B------:R-:W-:Y:S01]  /*2970*/  FFMA R26, R23, R2, R26 ;  /* 0x00000002171a7223 */ /* 0x000fe2000000001a */
[C---:B0-----:R-:W-:Y:S01]  /*2980*/  FFMA R20, R36.reuse, R3, R20 ;  /* 0x0000000324147223 */ /* 0x041fe20000000014 */
[C---:B------:R-:W-:Y:S01]  /*2990*/  FFMA R25, R36.reuse, R18, R25 ;  /* 0x0000001224197223 */ /* 0x040fe20000000019 */
[C---:B------:R-:W-:Y:S01]  /*29a0*/  FFMA R35, R36.reuse, R11, R35 ;  /* 0x0000000b24237223 */ /* 0x040fe20000000023 */
[----:B------:R-:W-:Y:S01]  /*29b0*/  FFMA R36, R36, R2, R21 ;  /* 0x0000000224247223 */ /* 0x000fe20000000015 */
[C---:B--2---:R-:W-:Y:S01]  /*29c0*/  FFMA R22, R28.reuse, R3, R22 ;  /* 0x000000031c167223 */ /* 0x044fe20000000016 */
[----:B---3--:R-:W-:Y:S01]  /*29d0*/  SHF.L.U32 R16, R27, 0x1, RZ ;  /* 0x000000011b107819 */ /* 0x008fe200000006ff */
[CC--:B------:R-:W-:Y:S01]  /*29e0*/  FFMA R29, R28.reuse, R18.reuse, R29 ;  /* 0x000000121c1d7223 */ /* 0x0c0fe2000000001d */
[----:B------:R-:W-:Y:S01]  /*29f0*/  FFMA R9, R28, R11, R9 ;  /* 0x0000000b1c097223 */ /* 0x000fe20000000009 */
[C---:B----4-:R-:W-:Y:S01]  /*2a00*/  FFMA R6, R17.reuse, R3, R6 ;  /* 0x0000000311067223 */ /* 0x050fe20000000006 */
[----:B------:R-:W-:Y:S01]  /*2a10*/  SHF.R.U32.HI R3, RZ, 0x3, R27 ;  /* 0x00000003ff037819 */ /* 0x000fe2000001161b */
[C---:B------:R-:W-:Y:S01]  /*2a20*/  FFMA R19, R17.reuse, R18, R19 ;  /* 0x0000001211137223 */ /* 0x040fe20000000013 */
[----:B------:R-:W-:Y:S01]  /*2a30*/  LOP3.LUT R16, R16, 0x1c, RZ, 0xc0, !PT ;  /* 0x0000001c10107812 */ /* 0x000fe200078ec0ff */
[----:B------:R-:W-:Y:S01]  /*2a40*/  FFMA R0, R17, R11, R0 ;  /* 0x0000000b11007223 */ /* 0x000fe20000000000 */
[----:B------:R-:W-:Y:S01]  /*2a50*/  LOP3.LUT R18, R3, 0x7e, RZ, 0xc0, !PT ;  /* 0x0000007e03127812 */ /* 0x000fe200078ec0ff */
[----:B------:R-:W-:Y:S01]  /*2a60*/  FFMA R4, R17, R2, R4 ;  /* 0x0000000211047223 */ /* 0x000fe20000000004 */
[----:B------:R-:W-:-:S02]  /*2a70*/  ISETP.GE.U32.AND P2, PT, R16, 0x1b, PT ;  /* 0x0000001b1000780c */ /* 0x000fc40003f46070 */
[----:B------:R-:W-:Y:S02]  /*2a80*/  LOP3.LUT R11, R18, 0x1, R27, 0xf8, !PT ;  /* 0x00000001120b7812 */ /* 0x000fe400078ef81b */
[C---:B------:R-:W-:Y:S02]  /*2a90*/  ISETP.GE.U32.AND P3, PT, R16.reuse, 0x1a, PT ;  /* 0x0000001a1000780c */ /* 0x040fe40003f66070 */
[C---:B------:R-:W-:Y:S01]  /*2aa0*/  ISETP.LT.U32.AND P4, PT, R11.reuse, 0x4, !P2 ;  /* 0x000000040b00780c */ /* 0x040fe20005781070 */
[----:B------:R-:W-:Y:S01]  /*2ab0*/  IMAD R3, R11, 0x6c, R16 ;  /* 0x0000006c0b037824 */ /* 0x000fe200078e0210 */
[C---:B------:R-:W-:Y:S02]  /*2ac0*/  ISETP.GE.U32.AND P0, PT, R16.reuse, 0x19, PT ;  /* 0x000000191000780c */ /* 0x040fe40003f06070 */
[----:B------:R-:W-:Y:S02]  /*2ad0*/  ISETP.GE.U32.AND P1, PT, R16, 0x18, PT ;  /* 0x000000181000780c */ /* 0x000fe40003f26070 */
[----:B------:R-:W-:-:S02]  /*2ae0*/  LEA R3, R3, UR8, 0x2 ;  /* 0x0000000803037c11 */ /* 0x000fc4000f8e10ff */
[C---:B------:R-:W-:Y:S02]  /*2af0*/  ISETP.LT.U32.AND P5, PT, R11.reuse, 0x4, !P0 ;  /* 0x000000040b00780c */ /* 0x040fe400047a1070 */
[C---:B------:R-:W-:Y:S02]  /*2b00*/  ISETP.LT.U32.AND P6, PT, R11.reuse, 0x4, !P1 ;  /* 0x000000040b00780c */ /* 0x040fe40004fc1070 */
[C---:B------:R-:W-:Y:S01]  /*2b10*/  ISETP.LT.U32.AND P2, PT, R11.reuse, 0x3, !P2 ;  /* 0x000000030b00780c */ /* 0x040fe20005741070 */
[----:B------:R-:W0:Y:S01]  /*2b20*/  @P4 LDS R8, [R3] ;  /* 0x0000000003084984 */ /* 0x000e220000000800 */
[C---:B------:R-:W-:Y:S02]  /*2b30*/  ISETP.LT.U32.AND P0, PT, R11.reuse, 0x3, !P0 ;  /* 0x000000030b00780c */ /* 0x040fe40004701070 */
[----:B------:R-:W-:-:S05]  /*2b40*/  ISETP.LT.U32.AND P1, PT, R11, 0x3, !P1 ;  /* 0x000000030b00780c */ /* 0x000fca0004f21070 */
[----:B------:R-:W1:Y:S04]  /*2b50*/  @P5 LDS R12, [R3+0x8] ;  /* 0x00000800030c5984 */ /* 0x000e680000000800 */
[----:B------:R-:W2:Y:S01]  /*2b60*/  @P6 LDS R14, [R3+0xc] ;  /* 0x00000c00030e6984 */ /* 0x000ea20000000800 */
[----:B0-----:R-:W-:-:S04]  /*2b70*/  FMUL R8, R8, UR4 ;  /* 0x0000000408087c20 */ /* 0x001fc80008400000 */
[----:B------:R-:W-:Y:S02]  /*2b80*/  FFMA R18, R9, UR5, R8 ;  /* 0x0000000509127c23 */ /* 0x000fe40008000008 */
[----:B------:R-:W0:Y:S01]  /*2b90*/  @P4 LDS R8, [R3+0x6c] ;  /* 0x00006c0003084984 */ /* 0x000e220000000800 */
[----:B-1----:R-:W-:-:S03]  /*2ba0*/  FMUL R9, R12, UR4 ;  /* 0x000000040c097c20 */ /* 0x002fc60008400000 */
[----:B------:R-:W-:Y:S01]  /*2bb0*/  @P4 STS [R3], R18 ;  /* 0x0000001203004388 */ /* 0x000fe20000000800 */
[----:B--2---:R-:W-:Y:S01]  /*2bc0*/  FMUL R14, R14, UR4 ;  /* 0x000000040e0e7c20 */ /* 0x004fe20008400000 */
[----:B------:R-:W-:Y:S02]  /*2bd0*/  FFMA R0, R0, UR5, R9 ;  /* 0x0000000500007c23 */ /* 0x000fe40008000009 */
[----:B------:R-:W1:Y:S01]  /*2be0*/  @P5 LDS R9, [R3+0x74] ;  /* 0x0000740003095984 */ /* 0x000e620000000800 */
[----:B------:R-:W-:-:S03]  /*2bf0*/  FFMA R12, R35, UR5, R14 ;  /* 0x00000005230c7c23 */ /* 0x000fc6000800000e */
[----:B------:R-:W2:Y:S04]  /*2c00*/  @P6 LDS R14, [R3+0x78] ;  /* 0x00007800030e6984 */ /* 0x000ea80000000800 */
[----:B------:R-:W-:Y:S04]  /*2c10*/  @P5 STS [R3+0x8], R0 ;  /* 0x0000080003005388 */ /* 0x000fe80000000800 */
[----:B------:R-:W-:Y:S01]  /*2c20*/  @P6 STS [R3+0xc], R12 ;  /* 0x00000c0c03006388 */ /* 0x000fe20000000800 */
[----:B0-----:R-:W-:-:S04]  /*2c30*/  FMUL R8, R8, UR4 ;  /* 0x0000000408087c20 */ /* 0x001fc80008400000 */
[----:B------:R-:W-:Y:S02]  /*2c40*/  FFMA R29, R29, UR5, R8 ;  /* 0x000000051d1d7c23 */ /* 0x000fe40008000008 */
[----:B------:R-:W-:Y:S01]  /*2c50*/  @P2 LDS R8, [R3+0xd8] ;  /* 0x0000d80003082984 */ /* 0x000fe20000000800 */
[----:B-1----:R-:W-:-:S03]  /*2c60*/  FMUL R9, R9, UR4 ;  /* 0x0000000409097c20 */ /* 0x002fc60008400000 */
[----:B------:R2:W-:Y:S01]  /*2c70*/  @P4 STS [R3+0x6c], R29 ;  /* 0x00006c1d03004388 */ /* 0x0005e20000000800 */
[C---:B------:R-:W-:Y:S02]  /*2c80*/  ISETP.LT.U32.AND P4, PT, R11.reuse, 0x4, !P3 ;  /* 0x000000040b00780c */ /* 0x040fe40005f81070 */
[----:B------:R-:W-:Y:S01]  /*2c90*/  ISETP.LT.U32.AND P3, PT, R11, 0x3, !P3 ;  /* 0x000000030b00780c */ /* 0x000fe20005f61070 */
[----:B------:R-:W-:Y:S01]  /*2ca0*/  FFMA R16, R19, UR5, R9 ;  /* 0x0000000513107c23 */ /* 0x000fe20008000009 */
[----:B------:R-:W-:Y:S01]  /*2cb0*/  FFMA R19, R34, R33, R10 ;  /* 0x0000002122137223 */ /* 0x000fe2000000000a */
[----:B------:R-:W0:Y:S03]  /*2cc0*/  @P0 LDS R9, [R3+0xe0] ;  /* 0x0000e00003090984 */ /* 0x000e260000000800 */
[----:B------:R-:W-:Y:S01]  /*2cd0*/  FFMA R28, R28, R2, R19 ;  /* 0x000000021c1c7223 */ /* 0x000fe20000000013 */
[----:B--2---:R-:W-:Y:S01]  /*2ce0*/  FMUL R29, R14, UR4 ;  /* 0x000000040e1d7c20 */ /* 0x004fe20008400000 */
[----:B------:R-:W-:Y:S03]  /*2cf0*/  @P5 STS [R3+0x74], R16 ;  /* 0x0000741003005388 */ /* 0x000fe60000000800 */
[----:B------:R-:W-:Y:S01]  /*2d00*/  FFMA R18, R25, UR5, R29 ;  /* 0x0000000519127c23 */ /* 0x000fe2000800001d */
[----:B------:R-:W1:Y:S04]  /*2d10*/  @P4 LDS R15, [R3+0x4] ;  /* 0x00000400030f4984 */ /* 0x000e680000000800 */
[----:B------:R-:W-:Y:S04]  /*2d20*/  @P1 LDS R29, [R3+0xe4] ;  /* 0x0000e400031d1984 */ /* 0x000fe80000000800 */
[----:B------:R-:W-:Y:S01]  /*2d30*/  @P6 STS [R3+0x78], R18 ;  /* 0x0000781203006388 */ /* 0x000fe20000000800 */
[----:B0-----:R-:W-:-:S04]  /*2d40*/  FMUL R9, R9, UR4 ;  /* 0x0000000409097c20 */ /* 0x001fc80008400000 */
[----:B------:R-:W-:Y:S02]  /*2d50*/  FFMA R6, R6, UR5, R9 ;  /* 0x0000000506067c23 */ /* 0x000fe40008000009 */
[----:B------:R-:W0:Y:S01]  /*2d60*/  @P0 LDS R9, [R3+0x14c] ;  /* 0x00014c0003090984 */ /* 0x000e220000000800 */
[----:B-1----:R-:W-:-:S03]  /*2d70*/  FMUL R15, R15, UR4 ;  /* 0x000000040f0f7c20 */ /* 0x002fc60008400000 */
[----:B------:R-:W-:Y:S01]  /*2d80*/  @P0 STS [R3+0xe0], R6 ;  /* 0x0000e00603000388 */ /* 0x000fe20000000800 */
[----:B------:R-:W-:-:S03]  /*2d90*/  FFMA R32, R32, UR5, R15 ;  /* 0x0000000520207c23 */ /* 0x000fc6000800000f */
[----:B------:R-:W1:Y:S04]  /*2da0*/  @P4 LDS R15, [R3+0x70] ;  /* 0x00007000030f4984 */ /* 0x000e680000000800 */
[----:B------:R-:W-:Y:S01]  /*2db0*/  @P4 STS [R3+0x4], R32 ;  /* 0x0000042003004388 */ /* 0x000fe20000000800 */
[----:B0-----:R-:W-:-:S04]  /*2dc0*/  FMUL R9, R9, UR4 ;  /* 0x0000000409097c20 */ /* 0x001fc80008400000 */
[----:B------:R-:W-:Y:S01]  /*2dd0*/  FFMA R4, R4, UR5, R9 ;  /* 0x0000000504047c23 */ /* 0x000fe20008000009 */
[----:B-1----:R-:W-:Y:S01]  /*2de0*/  FMUL R11, R15, UR4 ;  /* 0x000000040f0b7c20 */ /* 0x002fe20008400000 */
[----:B------:R-:W-:-:S03]  /*2df0*/  FMUL R15, R8, UR4 ;  /* 0x00000004080f7c20 */ /* 0x000fc60008400000 */
[----:B------:R-:W-:Y:S01]  /*2e00*/  @P0 STS [R3+0x14c], R4 ;  /* 0x00014c0403000388 */ /* 0x000fe20000000800 */
[----:B------:R-:W-:Y:S01]  /*2e10*/  ISETP.NE.AND P0, PT, R27, RZ, PT ;  /* 0x000000ff1b00720c */ /* 0x000fe20003f05270 */
[----:B------:R-:W-:Y:S01]  /*2e20*/  FFMA R14, R5, UR5, R11 ;  /* 0x00000005050e7c23 */ /* 0x000fe2000800000b */
[----:B------:R-:W-:Y:S01]  /*2e30*/  FMUL R5, R29, UR4 ;  /* 0x000000041d057c20 */ /* 0x000fe20008400000 */
[----:B------:R-:W0:Y:S01]  /*2e40*/  @P3 LDS R11, [R3+0xdc] ;  /* 0x0000dc00030b3984 */ /* 0x000e220000000800 */
[----:B------:R-:W-:Y:S02]  /*2e50*/  FFMA R22, R22, UR5, R15 ;  /* 0x0000000516167c23 */ /* 0x000fe4000800000f */
[----:B------:R-:W-:Y:S01]  /*2e60*/  FFMA R20, R20, UR5, R5 ;  /* 0x0000000514147c23 */ /* 0x000fe20008000005 */
[----:B------:R-:W1:Y:S04]  /*2e70*/  @P2 LDS R15, [R3+0x144] ;  /* 0x00014400030f2984 */ /* 0x000e680000000800 */
[----:B------:R-:W2:Y:S04]  /*2e80*/  @P1 LDS R5, [R3+0x150] ;  /* 0x0001500003051984 */ /* 0x000ea80000000800 */
[----:B------:R-:W-:Y:S04]  /*2e90*/  @P2 STS [R3+0xd8], R22 ;  /* 0x0000d81603002388 */ /* 0x000fe80000000800 */
[----:B------:R-:W-:Y:S04]  /*2ea0*/  @P4 STS [R3+0x70], R14 ;  /* 0x0000700e03004388 */ /* 0x000fe80000000800 */
[----:B------:R-:W-:Y:S01]  /*2eb0*/  @P1 STS [R3+0xe4], R20 ;  /* 0x0000e41403001388 */ /* 0x000fe20000000800 */
[----:B0-----:R-:W-:-:S04]  /*2ec0*/  FMUL R11, R11, UR4 ;  /* 0x000000040b0b7c20 */ /* 0x001fc80008400000 */
[----:B------:R-:W-:Y:S01]  /*2ed0*/  FFMA R30, R30, UR5, R11 ;  /* 0x000000051e1e7c23 */ /* 0x000fe2000800000b */
[----:B-1----:R-:W-:Y:S01]  /*2ee0*/  FMUL R15, R15, UR4 ;  /* 0x000000040f0f7c20 */ /* 0x002fe20008400000 */
[----:B------:R-:W0:Y:S01]  /*2ef0*/  @P3 LDS R11, [R3+0x148] ;  /* 0x00014800030b3984 */ /* 0x000e220000000800 */
[----:B--2---:R-:W-:Y:S02]  /*2f00*/  FMUL R5, R5, UR4 ;  /* 0x0000000405057c20 */ /* 0x004fe40008400000 */
[----:B------:R-:W-:Y:S01]  /*2f10*/  FFMA R28, R28, UR5, R15 ;  /* 0x000000051c1c7c23 */ /* 0x000fe2000800000f */
[----:B------:R1:W-:Y:S01]  /*2f20*/  @P3 STS [R3+0xdc], R30 ;  /* 0x0000dc1e03003388 */ /* 0x0003e20000000800 */
[----:B------:R-:W-:-:S03]  /*2f30*/  FFMA R36, R36, UR5, R5 ;  /* 0x0000000524247c23 */ /* 0x000fc60008000005 */
[----:B------:R1:W-:Y:S04]  /*2f40*/  @P2 STS [R3+0x144], R28 ;  /* 0x0001441c03002388 */ /* 0x0003e80000000800 */
[----:B------:R1:W-:Y:S01]  /*2f50*/  @P1 STS [R3+0x150], R36 ;  /* 0x0001502403001388 */ /* 0x0003e20000000800 */
[----:B0-----:R-:W-:-:S04]  /*2f60*/  FMUL R11, R11, UR4 ;  /* 0x000000040b0b7c20 */ /* 0x001fc80008400000 */
[----:B------:R-:W-:-:S05]  /*2f70*/  FFMA R26, R26, UR5, R11 ;  /* 0x000000051a1a7c23 */ /* 0x000fca000800000b */
[----:B------:R1:W-:Y:S01]  /*2f80*/  @P3 STS [R3+0x148], R26 ;  /* 0x0001481a03003388 */ /* 0x0003e20000000800 */
[----:B------:R-:W-:Y:S06]  /*2f90*/  BAR.SYNC.DEFER_BLOCKING 0x0 ;  /* 0x0000000000007b1d */ /* 0x000fec0000010000 */
[----:B------:R-:W-:Y:S05]  /*2fa0*/  @P0 EXIT ;  /* 0x000000000000094d */ /* 0x000fea0003800000 */
[----:B------:R-:W-:-:S05]  /*2fb0*/  UMOV UR4, URZ ;  /* 0x000000ff00047c82 */ /* 0x000fca0008000000 */
.L_x_7:
[----:B0-----:R-:W0:Y:S01]  /*2fc0*/  LDCU.64 UR6, c[0x0][0x380] ;  /* 0x00007000ff0677ac */ /* 0x001e220008000a00 */
[----:B------:R-:W-:Y:S01]  /*2fd0*/  UIMAD UR9, UR4, 0x6c, UR8 ;  /* 0x0000006c040978a4 */ /* 0x000fe2000f8e0208 */
[----:B------:R-:W-:Y:S01]  /*2fe0*/  UMOV UR5, URZ ;  /* 0x000000ff00057c82 */ /* 0x000fe20008000000 */
[----:B0-----:R-:W-:Y:S02]  /*2ff0*/  UIMAD.WIDE.U32 UR6, UR4, 0x6c, UR6 ;  /* 0x0000006c040678a5 */ /* 0x001fe4000f8e0006 */
[----:B------:R-:W-:-:S04]  /*3000*/  UIADD3 UR4, UPT, UPT, UR4, 0x1, URZ ;  /* 0x0000000104047890 */ /* 0x000fc8000fffe0ff */
[----:B------:R-:W-:-:S11]  /*3010*/  UISETP.NE.AND UP0, UPT, UR4, 0xe, UPT ;  /* 0x0000000e0400788c */ /* 0x000fd6000bf05270 */
.L_x_6:
[----:B0-----:R-:W0:Y:S01]  /*3020*/  LDS R5, [UR9] ;  /* 0x00000009ff057984 */ /* 0x001e220008000800 */
[----:B------:R-:W-:Y:S01]  /*3030*/  MOV R2, UR6 ;  /* 0x0000000600027c02 */ /* 0x000fe20008000f00 */
[----:B------:R-:W-:Y:S01]  /*3040*/  UIADD3 UR6, UP1, UPT, UR6, 0x4, URZ ;  /* 0x0000000406067890 */ /* 0x000fe2000ff3e0ff */
[----:B-1----:R-:W-:Y:S01]  /*3050*/  MOV R3, UR7 ;  /* 0x0000000700037c02 */ /* 0x002fe20008000f00 */
[----:B------:R-:W-:Y:S02]  /*3060*/  UIADD3 UR5, UPT, UPT, UR5, 0x1, URZ ;  /* 0x0000000105057890 */ /* 0x000fe4000fffe0ff */
[----:B------:R-:W-:Y:S02]  /*3070*/  UIADD3.X UR7, UPT, UPT, URZ, UR7, URZ, UP1, !UPT ;  /* 0x00000007ff077290 */ /* 0x000fe40008ffe4ff */
[----:B------:R-:W-:Y:S02]  /*3080*/  UISETP.NE.AND UP1, UPT, UR5, 0x1b, UPT ;  /* 0x0000001b0500788c */ /* 0x000fe4000bf25270 */
[----:B------:R-:W-:Y:S01]  /*3090*/  UIADD3 UR9, UPT, UPT, UR9, 0x4, URZ ;  /* 0x0000000409097890 */ /* 0x000fe2000fffe0ff */
[----:B0-----:R0:W-:Y:S06]  /*30a0*/  STG.E desc[UR10][R2.64], R5 ;  /* 0x0000000502007986 */ /* 0x0011ec000c10190a */
[----:B------:R-:W-:Y:S05]  /*30b0*/  BRA.U UP1, `(.L_x_6) ;  /* 0xfffffffd01d87547 */ /* 0x000fea000b83ffff */
[----:B------:R-:W-:Y:S05]  /*30c0*/  BRA.U UP0, `(.L_x_7) ;  /* 0xfffffffd00bc7547 */ /* 0x000fea000b83ffff */
[----:B------:R-:W-:Y:S05]  /*30d0*/  EXIT ;  /* 0x000000000000794d */ /* 0x000fea0003800000 */
.L_x_8:
[----:B------:R-:W-:-:S00]  /*30e0*/  BRA `(.L_x_8) ;  /* 0xfffffffc00fc7947 */ /* 0x000fc0000383ffff */
[----:B------:R-:W-:-:S00]  /*30f0*/  NOP ;  /* 0x0000000000007918 */ /* 0x000fc00000000000 */
        /* <DEDUP_REMOVED lines=8> */
.L_x_9:


//--------------------- .nv.shared._Z6kernelPffPKfS1_fS1_ --------------------------
	.section	.nv.shared._Z6kernelPffPKfS1_fS1_,"aw",@nobits
	.sectionflags	@""
	.align	4
.nv.shared._Z6kernelPffPKfS1_fS1_:
	.zero		5324


//--------------------- .nv.shared.reserved.0     --------------------------
	.section	.nv.shared.reserved.0,"aw",@nobits
	.weak		__nv_reservedSMEM_offset_0_alias
	.size		__nv_reservedSMEM_offset_0_alias, 0, 64
	.other		__nv_reservedSMEM_offset_0_alias,@"STO_CUDA_RESERVED_SHARED STV_DEFAULT"
__nv_reservedSMEM_offset_0_alias:
	.zero		0
	.zero		64


//--------------------- .nv.global                --------------------------
	.section	.nv.global,"aw",@nobits
.nv.global:
	.type		_ZN34_INTERNAL_5bb79daf_4_k_cu_0405850d4cute1_E,@object
	.size		_ZN34_INTERNAL_5bb79daf_4_k_cu_0405850d4cute1_E,(_ZN34_INTERNAL_5bb79daf_4_k_cu_0405850d4cuda3std3__45__cpo6cbeginE - _ZN34_INTERNAL_5bb79daf_4_k_cu_0405850d4cute1_E)
_ZN34_INTERNAL_5bb79daf_4_k_cu_0405850d4cute1_E:
	.zero		1
	.type		_ZN34_INTERNAL_5bb79daf_4_k_cu_0405850d4cuda3std3__45__cpo6cbeginE,@object
	.size		_ZN34_INTERNAL_5bb79daf_4_k_cu_0405850d4cuda3std3__45__cpo6cbeginE,(_ZN34_INTERNAL_5bb79daf_4_k_cu_0405850d4cuda3std3__48in_placeE - _ZN34_INTERNAL_5bb79daf_4_k_cu_0405850d4cuda3std3__45__cpo6cbeginE)
_ZN34_INTERNAL_5bb79daf_4_k_cu_0405850d4cuda3std3__45__cpo6cbeginE:
	.zero		1
	.type		_ZN34_INTERNAL_5bb79daf_4_k_cu_0405850d4cuda3std3__48in_placeE,@object
	.size		_ZN34_INTERNAL_5bb79daf_4_k_cu_0405850d4cuda3std3__48in_placeE,(_ZN34_INTERNAL_5bb79daf_4_k_cu_0405850d4cuda3std6ranges3__45__cpo9iter_moveE - _ZN34_INTERNAL_5bb79daf_4_k_cu_0405850d4cuda3std3__48in_placeE)
_ZN34_INTERNAL_5bb79daf_4_k_cu_0405850d4cuda3std3__48in_placeE:
	.zero		1
	.type		_ZN34_INTERNAL_5bb79daf_4_k_cu_0405850d4cuda3std6ranges3__45__cpo9iter_moveE,@object
	.size		_ZN34_INTERNAL_5bb79daf_4_k_cu_0405850d4cuda3std6ranges3__45__cpo9iter_moveE,(_ZN34_INTERNAL_5bb79daf_4_k_cu_0405850d4cuda3std3__45__cpo5beginE - _ZN34_INTERNAL_5bb79daf_4_k_cu_0405850d4cuda3std6ranges3__45__cpo9iter_moveE)
_ZN34_INTERNAL_5bb79daf_4_k_cu_0405850d4cuda3std6ranges3__45__cpo9iter_moveE:
	.zero		1
	.type		_ZN34_INTERNAL_5bb79daf_4_k_cu_0405850d4cuda3std3__45__cpo5beginE,@object
	.size		_ZN34_INTERNAL_5bb79daf_4_k_cu_0405850d4cuda3std3__45__cpo5beginE,(_ZN34_INTERNAL_5bb79daf_4_k_cu_0405850d4cuda3std3__436_GLOBAL__N__5bb79daf_4_k_cu_0405850d6ignoreE - _ZN34_INTERNAL_5bb79daf_4_k_cu_0405850d4cuda3std3__45__cpo5beginE)
_ZN34_INTERNAL_5bb79daf_4_k_cu_0405850d4cuda3std3__45__cpo5beginE:
	.zero		1
	.type		_ZN34_INTERNAL_5bb79daf_4_k_cu_0405850d4cuda3std3__436_GLOBAL__N__5bb79daf_4_k_cu_0405850d6ignoreE,@object
	.size		_ZN34_INTERNAL_5bb79daf_4_k_cu_0405850d4cuda3std3__436_GLOBAL__N__5bb79daf_4_k_cu_0405850d6ignoreE,(_ZN34_INTERNAL_5bb79daf_4_k_cu_0405850d4cute7productE - _ZN34_INTERNAL_5bb79daf_4_k_cu_0405850d4cuda3std3__436_GLOBAL__N__5bb79daf_4_k_cu_0405850d6ignoreE)
_ZN34_INTERNAL_5bb79daf_4_k_cu_0405850d4cuda3std3__436_GLOBAL__N__5bb79daf_4_k_cu_0405850d6ignoreE:
	.zero		1
	.type		_ZN34_INTERNAL_5bb79daf_4_k_cu_0405850d4cute7productE,@object
	.size		_ZN34_INTERNAL_5bb79daf_4_k_cu_0405850d4cute7productE,(_ZN34_INTERNAL_5bb79daf_4_k_cu_0405850d4cuda3std3__45__cpo3endE - _ZN34_INTERNAL_5bb79daf_4_k_cu_0405850d4cute7productE)
_ZN34_INTERNAL_5bb79daf_4_k_cu_0405850d4cute7productE:
	.zero		1
	.type		_ZN34_INTERNAL_5bb79daf_4_k_cu_0405850d4cuda3std3__45__cpo3endE,@object
	.size		_ZN34_INTERNAL_5bb79daf_4_k_cu_0405850d4cuda3std3__45__cpo3endE,(_ZN34_INTERNAL_5bb79daf_4_k_cu_0405850d4cuda3std3__419piecewise_constructE - _ZN34_INTERNAL_5bb79daf_4_k_cu_0405850d4cuda3std3__45__cpo3endE)
_ZN34_INTERNAL_5bb79daf_4_k_cu_0405850d4cuda3std3__45__cpo3endE:
	.zero		1
	.type		_ZN34_INTERNAL_5bb79daf_4_k_cu_0405850d4cuda3std3__419piecewise_constructE,@object
	.size		_ZN34_INTERNAL_5bb79daf_4_k_cu_0405850d4cuda3std3__419piecewise_constructE,(_ZN34_INTERNAL_5bb79daf_4_k_cu_0405850d4cuda3std3__45__cpo4cendE - _ZN34_INTERNAL_5bb79daf_4_k_cu_0405850d4cuda3std3__419piecewise_constructE)
_ZN34_INTERNAL_5bb79daf_4_k_cu_0405850d4cuda3std3__419piecewise_constructE:
	.zero		1
	.type		_ZN34_INTERNAL_5bb79daf_4_k_cu_0405850d4cuda3std3__45__cpo4cendE,@object
	.size		_ZN34_INTERNAL_5bb79daf_4_k_cu_0405850d4cuda3std3__45__cpo4cendE,(_ZN34_INTERNAL_5bb79daf_4_k_cu_0405850d4cuda3std6ranges3__45__cpo4swapE - _ZN34_INTERNAL_5bb79daf_4_k_cu_0405850d4cuda3std3__45__cpo4cendE)
_ZN34_INTERNAL_5bb79daf_4_k_cu_0405850d4cuda3std3__45__cpo4cendE:
	.zero		1
	.type		_ZN34_INTERNAL_5bb79daf_4_k_cu_0405850d4cuda3std6ranges3__45__cpo4swapE,@object
	.size		_ZN34_INTERNAL_5bb79daf_4_k_cu_0405850d4cuda3std6ranges3__45__cpo4swapE,(.L_7 - _ZN34_INTERNAL_5bb79daf_4_k_cu_0405850d4cuda3std6ranges3__45__cpo4swapE)
_ZN34_INTERNAL_5bb79daf_4_k_cu_0405850d4cuda3std6ranges3__45__cpo4swapE:
	.zero		1
.L_7:


//--------------------- .nv.constant0._Z6kernelPffPKfS1_fS1_ --------------------------
	.section	.nv.constant0._Z6kernelPffPKfS1_fS1_,"a",@progbits
	.sectionflags	@""
	.align	4
.nv.constant0._Z6kernelPffPKfS1_fS1_:
	.zero		944


//--------------------- SYMBOLS --------------------------

	.type		.nv.reservedSmem.offset0,@object
	.size		.nv.reservedSmem.offset0,0x4
	.type		.nv.reservedSmem.cap,@object
	.size		.nv.reservedSmem.cap,0x4
